//
// Generated by NVIDIA NVVM Compiler
//
// Compiler Build ID: CL-36424714
// Cuda compilation tools, release 13.0, V13.0.88
// Based on NVVM 20.0.0
//

.version 9.0
.target sm_100
.address_size 64

	// .globl	_Z10DataPassGBPiS_S_S_S_S_ii

.visible .entry _Z10DataPassGBPiS_S_S_S_S_ii(
	.param .u64 .ptr .align 1 _Z10DataPassGBPiS_S_S_S_S_ii_param_0,
	.param .u64 .ptr .align 1 _Z10DataPassGBPiS_S_S_S_S_ii_param_1,
	.param .u64 .ptr .align 1 _Z10DataPassGBPiS_S_S_S_S_ii_param_2,
	.param .u64 .ptr .align 1 _Z10DataPassGBPiS_S_S_S_S_ii_param_3,
	.param .u64 .ptr .align 1 _Z10DataPassGBPiS_S_S_S_S_ii_param_4,
	.param .u64 .ptr .align 1 _Z10DataPassGBPiS_S_S_S_S_ii_param_5,
	.param .u32 _Z10DataPassGBPiS_S_S_S_S_ii_param_6,
	.param .u32 _Z10DataPassGBPiS_S_S_S_S_ii_param_7
)
{
	.reg .pred 	%p<14>;
	.reg .b32 	%r<175>;
	.reg .b64 	%rd<87>;

	ld.param.u64 	%rd7, [_Z10DataPassGBPiS_S_S_S_S_ii_param_0];
	ld.param.u64 	%rd8, [_Z10DataPassGBPiS_S_S_S_S_ii_param_1];
	ld.param.u64 	%rd9, [_Z10DataPassGBPiS_S_S_S_S_ii_param_2];
	ld.param.u64 	%rd10, [_Z10DataPassGBPiS_S_S_S_S_ii_param_4];
	ld.param.u64 	%rd11, [_Z10DataPassGBPiS_S_S_S_S_ii_param_5];
	cvta.to.global.u64 	%rd1, %rd8;
	cvta.to.global.u64 	%rd2, %rd10;
	cvta.to.global.u64 	%rd12, %rd9;
	cvta.to.global.u64 	%rd13, %rd11;
	mov.u32 	%r44, %tid.x;
	mov.u32 	%r45, %ctaid.x;
	mov.u32 	%r46, %ntid.x;
	mad.lo.s32 	%r47, %r45, %r46, %r44;
	mul.wide.s32 	%rd14, %r47, 4;
	add.s64 	%rd3, %rd13, %rd14;
	ld.global.u32 	%r1, [%rd3];
	mul.lo.s32 	%r2, %r1, %r47;
	add.s64 	%rd4, %rd12, %rd14;
	ld.global.u32 	%r48, [%rd4];
	shl.b32 	%r49, %r48, 1;
	sub.s32 	%r169, 1, %r49;
	setp.lt.s32 	%p1, %r1, 1;
	@%p1 bra 	$L__BB0_13;
	and.b32  	%r4, %r1, 15;
	setp.lt.u32 	%p2, %r1, 16;
	mov.b32 	%r159, 0;
	@%p2 bra 	$L__BB0_4;
	and.b32  	%r159, %r1, 2147483632;
	neg.s32 	%r171, %r159;
	add.s64 	%rd5, %rd2, 32;
	mov.u32 	%r170, %r2;
$L__BB0_3:
	.pragma "nounroll";
	mul.wide.s32 	%rd15, %r170, 4;
	add.s64 	%rd16, %rd5, %rd15;
	ld.global.u32 	%r52, [%rd16+-32];
	mul.wide.s32 	%rd17, %r52, 4;
	add.s64 	%rd18, %rd1, %rd17;
	ld.global.u32 	%r53, [%rd18];
	ld.global.u32 	%r54, [%rd16+-28];
	mul.wide.s32 	%rd19, %r54, 4;
	add.s64 	%rd20, %rd1, %rd19;
	ld.global.u32 	%r55, [%rd20];
	shl.b32 	%r56, %r55, 1;
	ld.global.u32 	%r57, [%rd16+-24];
	mul.wide.s32 	%rd21, %r57, 4;
	add.s64 	%rd22, %rd1, %rd21;
	ld.global.u32 	%r58, [%rd22];
	add.s32 	%r59, %r53, %r58;
	ld.global.u32 	%r60, [%rd16+-20];
	mul.wide.s32 	%rd23, %r60, 4;
	add.s64 	%rd24, %rd1, %rd23;
	ld.global.u32 	%r61, [%rd24];
	add.s32 	%r62, %r59, %r61;
	ld.global.u32 	%r63, [%rd16+-16];
	mul.wide.s32 	%rd25, %r63, 4;
	add.s64 	%rd26, %rd1, %rd25;
	ld.global.u32 	%r64, [%rd26];
	add.s32 	%r65, %r62, %r64;
	ld.global.u32 	%r66, [%rd16+-12];
	mul.wide.s32 	%rd27, %r66, 4;
	add.s64 	%rd28, %rd1, %rd27;
	ld.global.u32 	%r67, [%rd28];
	add.s32 	%r68, %r65, %r67;
	ld.global.u32 	%r69, [%rd16+-8];
	mul.wide.s32 	%rd29, %r69, 4;
	add.s64 	%rd30, %rd1, %rd29;
	ld.global.u32 	%r70, [%rd30];
	add.s32 	%r71, %r68, %r70;
	ld.global.u32 	%r72, [%rd16+-4];
	mul.wide.s32 	%rd31, %r72, 4;
	add.s64 	%rd32, %rd1, %rd31;
	ld.global.u32 	%r73, [%rd32];
	add.s32 	%r74, %r71, %r73;
	ld.global.u32 	%r75, [%rd16];
	mul.wide.s32 	%rd33, %r75, 4;
	add.s64 	%rd34, %rd1, %rd33;
	ld.global.u32 	%r76, [%rd34];
	add.s32 	%r77, %r74, %r76;
	ld.global.u32 	%r78, [%rd16+4];
	mul.wide.s32 	%rd35, %r78, 4;
	add.s64 	%rd36, %rd1, %rd35;
	ld.global.u32 	%r79, [%rd36];
	add.s32 	%r80, %r77, %r79;
	ld.global.u32 	%r81, [%rd16+8];
	mul.wide.s32 	%rd37, %r81, 4;
	add.s64 	%rd38, %rd1, %rd37;
	ld.global.u32 	%r82, [%rd38];
	add.s32 	%r83, %r80, %r82;
	ld.global.u32 	%r84, [%rd16+12];
	mul.wide.s32 	%rd39, %r84, 4;
	add.s64 	%rd40, %rd1, %rd39;
	ld.global.u32 	%r85, [%rd40];
	add.s32 	%r86, %r83, %r85;
	ld.global.u32 	%r87, [%rd16+16];
	mul.wide.s32 	%rd41, %r87, 4;
	add.s64 	%rd42, %rd1, %rd41;
	ld.global.u32 	%r88, [%rd42];
	add.s32 	%r89, %r86, %r88;
	ld.global.u32 	%r90, [%rd16+20];
	mul.wide.s32 	%rd43, %r90, 4;
	add.s64 	%rd44, %rd1, %rd43;
	ld.global.u32 	%r91, [%rd44];
	add.s32 	%r92, %r89, %r91;
	ld.global.u32 	%r93, [%rd16+24];
	mul.wide.s32 	%rd45, %r93, 4;
	add.s64 	%rd46, %rd1, %rd45;
	ld.global.u32 	%r94, [%rd46];
	add.s32 	%r95, %r92, %r94;
	ld.global.u32 	%r96, [%rd16+28];
	mul.wide.s32 	%rd47, %r96, 4;
	add.s64 	%rd48, %rd1, %rd47;
	ld.global.u32 	%r97, [%rd48];
	add.s32 	%r98, %r95, %r97;
	shl.b32 	%r99, %r98, 1;
	add.s32 	%r100, %r99, %r56;
	sub.s32 	%r101, %r169, %r100;
	add.s32 	%r169, %r101, 16;
	add.s32 	%r171, %r171, 16;
	add.s32 	%r170, %r170, 16;
	setp.eq.s32 	%p3, %r171, 0;
	@%p3 bra 	$L__BB0_4;
	bra.uni 	$L__BB0_3;
$L__BB0_4:
	setp.eq.s32 	%p4, %r4, 0;
	@%p4 bra 	$L__BB0_13;
	and.b32  	%r10, %r1, 7;
	setp.lt.u32 	%p5, %r4, 8;
	@%p5 bra 	$L__BB0_7;
	add.s32 	%r103, %r159, %r2;
	mul.wide.s32 	%rd49, %r103, 4;
	add.s64 	%rd50, %rd2, %rd49;
	ld.global.u32 	%r104, [%rd50];
	mul.wide.s32 	%rd51, %r104, 4;
	add.s64 	%rd52, %rd1, %rd51;
	ld.global.u32 	%r105, [%rd52];
	ld.global.u32 	%r106, [%rd50+4];
	mul.wide.s32 	%rd53, %r106, 4;
	add.s64 	%rd54, %rd1, %rd53;
	ld.global.u32 	%r107, [%rd54];
	shl.b32 	%r108, %r107, 1;
	ld.global.u32 	%r109, [%rd50+8];
	mul.wide.s32 	%rd55, %r109, 4;
	add.s64 	%rd56, %rd1, %rd55;
	ld.global.u32 	%r110, [%rd56];
	add.s32 	%r111, %r105, %r110;
	ld.global.u32 	%r112, [%rd50+12];
	mul.wide.s32 	%rd57, %r112, 4;
	add.s64 	%rd58, %rd1, %rd57;
	ld.global.u32 	%r113, [%rd58];
	add.s32 	%r114, %r111, %r113;
	ld.global.u32 	%r115, [%rd50+16];
	mul.wide.s32 	%rd59, %r115, 4;
	add.s64 	%rd60, %rd1, %rd59;
	ld.global.u32 	%r116, [%rd60];
	add.s32 	%r117, %r114, %r116;
	ld.global.u32 	%r118, [%rd50+20];
	mul.wide.s32 	%rd61, %r118, 4;
	add.s64 	%rd62, %rd1, %rd61;
	ld.global.u32 	%r119, [%rd62];
	add.s32 	%r120, %r117, %r119;
	ld.global.u32 	%r121, [%rd50+24];
	mul.wide.s32 	%rd63, %r121, 4;
	add.s64 	%rd64, %rd1, %rd63;
	ld.global.u32 	%r122, [%rd64];
	add.s32 	%r123, %r120, %r122;
	ld.global.u32 	%r124, [%rd50+28];
	mul.wide.s32 	%rd65, %r124, 4;
	add.s64 	%rd66, %rd1, %rd65;
	ld.global.u32 	%r125, [%rd66];
	add.s32 	%r126, %r123, %r125;
	shl.b32 	%r127, %r126, 1;
	add.s32 	%r128, %r127, %r108;
	sub.s32 	%r129, %r169, %r128;
	add.s32 	%r169, %r129, 8;
	add.s32 	%r159, %r159, 8;
$L__BB0_7:
	setp.eq.s32 	%p6, %r10, 0;
	@%p6 bra 	$L__BB0_13;
	and.b32  	%r16, %r1, 3;
	setp.lt.u32 	%p7, %r10, 4;
	@%p7 bra 	$L__BB0_10;
	add.s32 	%r131, %r159, %r2;
	mul.wide.s32 	%rd67, %r131, 4;
	add.s64 	%rd68, %rd2, %rd67;
	ld.global.u32 	%r132, [%rd68];
	mul.wide.s32 	%rd69, %r132, 4;
	add.s64 	%rd70, %rd1, %rd69;
	ld.global.u32 	%r133, [%rd70];
	ld.global.u32 	%r134, [%rd68+4];
	mul.wide.s32 	%rd71, %r134, 4;
	add.s64 	%rd72, %rd1, %rd71;
	ld.global.u32 	%r135, [%rd72];
	shl.b32 	%r136, %r135, 1;
	ld.global.u32 	%r137, [%rd68+8];
	mul.wide.s32 	%rd73, %r137, 4;
	add.s64 	%rd74, %rd1, %rd73;
	ld.global.u32 	%r138, [%rd74];
	add.s32 	%r139, %r133, %r138;
	ld.global.u32 	%r140, [%rd68+12];
	mul.wide.s32 	%rd75, %r140, 4;
	add.s64 	%rd76, %rd1, %rd75;
	ld.global.u32 	%r141, [%rd76];
	add.s32 	%r142, %r139, %r141;
	shl.b32 	%r143, %r142, 1;
	add.s32 	%r144, %r143, %r136;
	sub.s32 	%r145, %r169, %r144;
	add.s32 	%r169, %r145, 4;
	add.s32 	%r159, %r159, 4;
$L__BB0_10:
	setp.eq.s32 	%p8, %r16, 0;
	@%p8 bra 	$L__BB0_13;
	add.s32 	%r167, %r159, %r2;
	neg.s32 	%r166, %r16;
$L__BB0_12:
	.pragma "nounroll";
	mul.wide.s32 	%rd77, %r167, 4;
	add.s64 	%rd78, %rd2, %rd77;
	ld.global.u32 	%r146, [%rd78];
	mul.wide.s32 	%rd79, %r146, 4;
	add.s64 	%rd80, %rd1, %rd79;
	ld.global.u32 	%r147, [%rd80];
	shl.b32 	%r148, %r147, 1;
	sub.s32 	%r149, %r169, %r148;
	add.s32 	%r169, %r149, 1;
	add.s32 	%r167, %r167, 1;
	add.s32 	%r166, %r166, 1;
	setp.ne.s32 	%p9, %r166, 0;
	@%p9 bra 	$L__BB0_12;
$L__BB0_13:
	setp.lt.s32 	%p10, %r1, 1;
	@%p10 bra 	$L__BB0_19;
	add.s32 	%r31, %r169, -1;
	cvta.to.global.u64 	%rd6, %rd7;
	mov.b32 	%r173, 0;
$L__BB0_15:
	add.s32 	%r152, %r173, %r2;
	mul.wide.s32 	%rd81, %r152, 4;
	add.s64 	%rd82, %rd2, %rd81;
	ld.global.u32 	%r39, [%rd82];
	mul.wide.s32 	%rd83, %r39, 4;
	add.s64 	%rd84, %rd1, %rd83;
	ld.global.u32 	%r153, [%rd84];
	shl.b32 	%r154, %r153, 1;
	add.s32 	%r40, %r31, %r154;
	setp.lt.s32 	%p11, %r40, 0;
	mov.b32 	%r174, 1;
	@%p11 bra 	$L__BB0_18;
	setp.ne.s32 	%p12, %r40, 0;
	mov.b32 	%r174, 0;
	@%p12 bra 	$L__BB0_18;
	ld.global.u32 	%r174, [%rd4];
$L__BB0_18:
	add.s64 	%rd86, %rd6, %rd83;
	st.global.u32 	[%rd86], %r174;
	add.s32 	%r173, %r173, 1;
	ld.global.u32 	%r156, [%rd3];
	setp.lt.s32 	%p13, %r173, %r156;
	@%p13 bra 	$L__BB0_15;
$L__BB0_19:
	ret;

}
	// .globl	_Z15DataPassGBIter0PiS_S_S_S_ii
.visible .entry _Z15DataPassGBIter0PiS_S_S_S_ii(
	.param .u64 .ptr .align 1 _Z15DataPassGBIter0PiS_S_S_S_ii_param_0,
	.param .u64 .ptr .align 1 _Z15DataPassGBIter0PiS_S_S_S_ii_param_1,
	.param .u64 .ptr .align 1 _Z15DataPassGBIter0PiS_S_S_S_ii_param_2,
	.param .u64 .ptr .align 1 _Z15DataPassGBIter0PiS_S_S_S_ii_param_3,
	.param .u64 .ptr .align 1 _Z15DataPassGBIter0PiS_S_S_S_ii_param_4,
	.param .u32 _Z15DataPassGBIter0PiS_S_S_S_ii_param_5,
	.param .u32 _Z15DataPassGBIter0PiS_S_S_S_ii_param_6
)
{
	.reg .pred 	%p<5>;
	.reg .b32 	%r<17>;
	.reg .b64 	%rd<17>;

	ld.param.u64 	%rd4, [_Z15DataPassGBIter0PiS_S_S_S_ii_param_0];
	ld.param.u64 	%rd5, [_Z15DataPassGBIter0PiS_S_S_S_ii_param_2];
	ld.param.u64 	%rd6, [_Z15DataPassGBIter0PiS_S_S_S_ii_param_3];
	ld.param.u64 	%rd7, [_Z15DataPassGBIter0PiS_S_S_S_ii_param_4];
	ld.param.u32 	%r7, [_Z15DataPassGBIter0PiS_S_S_S_ii_param_5];
	cvta.to.global.u64 	%rd8, %rd7;
	mov.u32 	%r8, %tid.x;
	mov.u32 	%r9, %ctaid.x;
	mov.u32 	%r10, %ntid.x;
	mad.lo.s32 	%r1, %r9, %r10, %r8;
	mul.wide.s32 	%rd9, %r1, 4;
	add.s64 	%rd1, %rd8, %rd9;
	ld.global.u32 	%r11, [%rd1];
	setp.ge.s32 	%p1, %r1, %r7;
	setp.lt.s32 	%p2, %r11, 1;
	or.pred  	%p3, %p1, %p2;
	@%p3 bra 	$L__BB1_3;
	cvta.to.global.u64 	%rd10, %rd5;
	add.s64 	%rd12, %rd10, %rd9;
	ld.global.u32 	%r3, [%rd12];
	mul.lo.s32 	%r4, %r11, %r1;
	cvta.to.global.u64 	%rd2, %rd6;
	cvta.to.global.u64 	%rd3, %rd4;
	mov.b32 	%r16, 0;
$L__BB1_2:
	add.s32 	%r13, %r16, %r4;
	mul.wide.s32 	%rd13, %r13, 4;
	add.s64 	%rd14, %rd2, %rd13;
	ld.global.u32 	%r14, [%rd14];
	mul.wide.s32 	%rd15, %r14, 4;
	add.s64 	%rd16, %rd3, %rd15;
	st.global.u32 	[%rd16], %r3;
	add.s32 	%r16, %r16, 1;
	ld.global.u32 	%r15, [%rd1];
	setp.lt.s32 	%p4, %r16, %r15;
	@%p4 bra 	$L__BB1_2;
$L__BB1_3:
	ret;

}
	// .globl	_Z11CheckPassGBPiS_iiS_
.visible .entry _Z11CheckPassGBPiS_iiS_(
	.param .u64 .ptr .align 1 _Z11CheckPassGBPiS_iiS__param_0,
	.param .u64 .ptr .align 1 _Z11CheckPassGBPiS_iiS__param_1,
	.param .u32 _Z11CheckPassGBPiS_iiS__param_2,
	.param .u32 _Z11CheckPassGBPiS_iiS__param_3,
	.param .u64 .ptr .align 1 _Z11CheckPassGBPiS_iiS__param_4
)
{
	.reg .pred 	%p<13>;
	.reg .b32 	%r<127>;
	.reg .b64 	%rd<21>;

	ld.param.u64 	%rd5, [_Z11CheckPassGBPiS_iiS__param_0];
	ld.param.u64 	%rd6, [_Z11CheckPassGBPiS_iiS__param_1];
	ld.param.u32 	%r38, [_Z11CheckPassGBPiS_iiS__param_2];
	ld.param.u64 	%rd7, [_Z11CheckPassGBPiS_iiS__param_4];
	cvta.to.global.u64 	%rd1, %rd6;
	cvta.to.global.u64 	%rd8, %rd7;
	mov.u32 	%r39, %tid.x;
	mov.u32 	%r40, %ctaid.x;
	mov.u32 	%r41, %ntid.x;
	mad.lo.s32 	%r42, %r40, %r41, %r39;
	mul.wide.s32 	%rd9, %r42, 4;
	add.s64 	%rd2, %rd8, %rd9;
	ld.global.u32 	%r1, [%rd2];
	mul.lo.s32 	%r2, %r1, %r42;
	setp.ge.s32 	%p1, %r42, %r38;
	@%p1 bra 	$L__BB2_17;
	setp.lt.s32 	%p2, %r1, 1;
	mov.b32 	%r122, 0;
	@%p2 bra 	$L__BB2_14;
	and.b32  	%r3, %r1, 15;
	setp.lt.u32 	%p3, %r1, 16;
	mov.b32 	%r122, 0;
	mov.u32 	%r112, %r122;
	@%p3 bra 	$L__BB2_5;
	and.b32  	%r112, %r1, 2147483632;
	neg.s32 	%r124, %r112;
	add.s64 	%rd3, %rd1, 32;
	mov.b32 	%r122, 0;
	mov.u32 	%r123, %r2;
$L__BB2_4:
	.pragma "nounroll";
	mul.wide.s32 	%rd10, %r123, 4;
	add.s64 	%rd11, %rd3, %rd10;
	ld.global.u32 	%r47, [%rd11+-32];
	xor.b32  	%r48, %r47, %r122;
	ld.global.u32 	%r49, [%rd11+-28];
	xor.b32  	%r50, %r49, %r48;
	ld.global.u32 	%r51, [%rd11+-24];
	xor.b32  	%r52, %r51, %r50;
	ld.global.u32 	%r53, [%rd11+-20];
	xor.b32  	%r54, %r53, %r52;
	ld.global.u32 	%r55, [%rd11+-16];
	xor.b32  	%r56, %r55, %r54;
	ld.global.u32 	%r57, [%rd11+-12];
	xor.b32  	%r58, %r57, %r56;
	ld.global.u32 	%r59, [%rd11+-8];
	xor.b32  	%r60, %r59, %r58;
	ld.global.u32 	%r61, [%rd11+-4];
	xor.b32  	%r62, %r61, %r60;
	ld.global.u32 	%r63, [%rd11];
	xor.b32  	%r64, %r63, %r62;
	ld.global.u32 	%r65, [%rd11+4];
	xor.b32  	%r66, %r65, %r64;
	ld.global.u32 	%r67, [%rd11+8];
	xor.b32  	%r68, %r67, %r66;
	ld.global.u32 	%r69, [%rd11+12];
	xor.b32  	%r70, %r69, %r68;
	ld.global.u32 	%r71, [%rd11+16];
	xor.b32  	%r72, %r71, %r70;
	ld.global.u32 	%r73, [%rd11+20];
	xor.b32  	%r74, %r73, %r72;
	ld.global.u32 	%r75, [%rd11+24];
	xor.b32  	%r76, %r75, %r74;
	ld.global.u32 	%r77, [%rd11+28];
	xor.b32  	%r122, %r77, %r76;
	add.s32 	%r124, %r124, 16;
	add.s32 	%r123, %r123, 16;
	setp.eq.s32 	%p4, %r124, 0;
	@%p4 bra 	$L__BB2_5;
	bra.uni 	$L__BB2_4;
$L__BB2_5:
	setp.eq.s32 	%p5, %r3, 0;
	@%p5 bra 	$L__BB2_14;
	and.b32  	%r9, %r1, 7;
	setp.lt.u32 	%p6, %r3, 8;
	@%p6 bra 	$L__BB2_8;
	add.s32 	%r79, %r112, %r2;
	mul.wide.s32 	%rd12, %r79, 4;
	add.s64 	%rd13, %rd1, %rd12;
	ld.global.u32 	%r80, [%rd13];
	ld.global.u32 	%r81, [%rd13+4];
	xor.b32  	%r82, %r80, %r81;
	ld.global.u32 	%r83, [%rd13+8];
	xor.b32  	%r84, %r82, %r83;
	ld.global.u32 	%r85, [%rd13+12];
	xor.b32  	%r86, %r84, %r85;
	ld.global.u32 	%r87, [%rd13+16];
	xor.b32  	%r88, %r86, %r87;
	ld.global.u32 	%r89, [%rd13+20];
	xor.b32  	%r90, %r88, %r89;
	ld.global.u32 	%r91, [%rd13+24];
	xor.b32  	%r92, %r90, %r91;
	ld.global.u32 	%r93, [%rd13+28];
	xor.b32  	%r94, %r92, %r93;
	xor.b32  	%r122, %r94, %r122;
	add.s32 	%r112, %r112, 8;
$L__BB2_8:
	setp.eq.s32 	%p7, %r9, 0;
	@%p7 bra 	$L__BB2_14;
	and.b32  	%r15, %r1, 3;
	setp.lt.u32 	%p8, %r9, 4;
	@%p8 bra 	$L__BB2_11;
	add.s32 	%r96, %r112, %r2;
	mul.wide.s32 	%rd14, %r96, 4;
	add.s64 	%rd15, %rd1, %rd14;
	ld.global.u32 	%r97, [%rd15];
	ld.global.u32 	%r98, [%rd15+4];
	xor.b32  	%r99, %r97, %r98;
	ld.global.u32 	%r100, [%rd15+8];
	xor.b32  	%r101, %r99, %r100;
	ld.global.u32 	%r102, [%rd15+12];
	xor.b32  	%r103, %r101, %r102;
	xor.b32  	%r122, %r103, %r122;
	add.s32 	%r112, %r112, 4;
$L__BB2_11:
	setp.eq.s32 	%p9, %r15, 0;
	@%p9 bra 	$L__BB2_14;
	add.s32 	%r120, %r112, %r2;
	neg.s32 	%r119, %r15;
$L__BB2_13:
	.pragma "nounroll";
	mul.wide.s32 	%rd16, %r120, 4;
	add.s64 	%rd17, %rd1, %rd16;
	ld.global.u32 	%r104, [%rd17];
	xor.b32  	%r122, %r104, %r122;
	add.s32 	%r120, %r120, 1;
	add.s32 	%r119, %r119, 1;
	setp.ne.s32 	%p10, %r119, 0;
	@%p10 bra 	$L__BB2_13;
$L__BB2_14:
	setp.lt.s32 	%p11, %r1, 1;
	@%p11 bra 	$L__BB2_17;
	cvta.to.global.u64 	%rd4, %rd5;
	mov.b32 	%r126, 0;
$L__BB2_16:
	add.s32 	%r106, %r126, %r2;
	mul.wide.s32 	%rd18, %r106, 4;
	add.s64 	%rd19, %rd1, %rd18;
	ld.global.u32 	%r107, [%rd19];
	xor.b32  	%r108, %r107, %r122;
	add.s64 	%rd20, %rd4, %rd18;
	st.global.u32 	[%rd20], %r108;
	add.s32 	%r126, %r126, 1;
	ld.global.u32 	%r109, [%rd2];
	setp.lt.s32 	%p12, %r126, %r109;
	@%p12 bra 	$L__BB2_16;
$L__BB2_17:
	ret;

}
	// .globl	_Z6APP_GBPiS_S_S_S_iii
.visible .entry _Z6APP_GBPiS_S_S_S_iii(
	.param .u64 .ptr .align 1 _Z6APP_GBPiS_S_S_S_iii_param_0,
	.param .u64 .ptr .align 1 _Z6APP_GBPiS_S_S_S_iii_param_1,
	.param .u64 .ptr .align 1 _Z6APP_GBPiS_S_S_S_iii_param_2,
	.param .u64 .ptr .align 1 _Z6APP_GBPiS_S_S_S_iii_param_3,
	.param .u64 .ptr .align 1 _Z6APP_GBPiS_S_S_S_iii_param_4,
	.param .u32 _Z6APP_GBPiS_S_S_S_iii_param_5,
	.param .u32 _Z6APP_GBPiS_S_S_S_iii_param_6,
	.param .u32 _Z6APP_GBPiS_S_S_S_iii_param_7
)
{
	.reg .pred 	%p<13>;
	.reg .b32 	%r<162>;
	.reg .b64 	%rd<88>;

	ld.param.u64 	%rd6, [_Z6APP_GBPiS_S_S_S_iii_param_0];
	ld.param.u64 	%rd7, [_Z6APP_GBPiS_S_S_S_iii_param_1];
	ld.param.u64 	%rd5, [_Z6APP_GBPiS_S_S_S_iii_param_2];
	ld.param.u64 	%rd8, [_Z6APP_GBPiS_S_S_S_iii_param_3];
	ld.param.u64 	%rd9, [_Z6APP_GBPiS_S_S_S_iii_param_4];
	ld.param.u32 	%r39, [_Z6APP_GBPiS_S_S_S_iii_param_5];
	cvta.to.global.u64 	%rd1, %rd7;
	cvta.to.global.u64 	%rd2, %rd8;
	cvta.to.global.u64 	%rd3, %rd6;
	cvta.to.global.u64 	%rd10, %rd9;
	mov.u32 	%r40, %tid.x;
	mov.u32 	%r41, %ctaid.x;
	mov.u32 	%r42, %ntid.x;
	mad.lo.s32 	%r1, %r41, %r42, %r40;
	mul.wide.s32 	%rd11, %r1, 4;
	add.s64 	%rd12, %rd10, %rd11;
	ld.global.u32 	%r2, [%rd12];
	mul.lo.s32 	%r3, %r2, %r1;
	setp.ge.s32 	%p1, %r1, %r39;
	@%p1 bra 	$L__BB3_19;
	cvta.to.global.u64 	%rd13, %rd5;
	add.s64 	%rd15, %rd13, %rd11;
	ld.global.u32 	%r4, [%rd15];
	shl.b32 	%r43, %r4, 1;
	sub.s32 	%r161, 1, %r43;
	setp.lt.s32 	%p2, %r2, 1;
	@%p2 bra 	$L__BB3_14;
	and.b32  	%r6, %r2, 15;
	setp.lt.u32 	%p3, %r2, 16;
	mov.b32 	%r154, 0;
	@%p3 bra 	$L__BB3_5;
	and.b32  	%r154, %r2, 2147483632;
	neg.s32 	%r147, %r154;
	add.s64 	%rd4, %rd2, 32;
	mov.u32 	%r146, %r3;
$L__BB3_4:
	.pragma "nounroll";
	mul.wide.s32 	%rd16, %r146, 4;
	add.s64 	%rd17, %rd4, %rd16;
	ld.global.u32 	%r46, [%rd17+-32];
	mul.wide.s32 	%rd18, %r46, 4;
	add.s64 	%rd19, %rd1, %rd18;
	ld.global.u32 	%r47, [%rd19];
	ld.global.u32 	%r48, [%rd17+-28];
	mul.wide.s32 	%rd20, %r48, 4;
	add.s64 	%rd21, %rd1, %rd20;
	ld.global.u32 	%r49, [%rd21];
	shl.b32 	%r50, %r49, 1;
	ld.global.u32 	%r51, [%rd17+-24];
	mul.wide.s32 	%rd22, %r51, 4;
	add.s64 	%rd23, %rd1, %rd22;
	ld.global.u32 	%r52, [%rd23];
	add.s32 	%r53, %r47, %r52;
	ld.global.u32 	%r54, [%rd17+-20];
	mul.wide.s32 	%rd24, %r54, 4;
	add.s64 	%rd25, %rd1, %rd24;
	ld.global.u32 	%r55, [%rd25];
	add.s32 	%r56, %r53, %r55;
	ld.global.u32 	%r57, [%rd17+-16];
	mul.wide.s32 	%rd26, %r57, 4;
	add.s64 	%rd27, %rd1, %rd26;
	ld.global.u32 	%r58, [%rd27];
	add.s32 	%r59, %r56, %r58;
	ld.global.u32 	%r60, [%rd17+-12];
	mul.wide.s32 	%rd28, %r60, 4;
	add.s64 	%rd29, %rd1, %rd28;
	ld.global.u32 	%r61, [%rd29];
	add.s32 	%r62, %r59, %r61;
	ld.global.u32 	%r63, [%rd17+-8];
	mul.wide.s32 	%rd30, %r63, 4;
	add.s64 	%rd31, %rd1, %rd30;
	ld.global.u32 	%r64, [%rd31];
	add.s32 	%r65, %r62, %r64;
	ld.global.u32 	%r66, [%rd17+-4];
	mul.wide.s32 	%rd32, %r66, 4;
	add.s64 	%rd33, %rd1, %rd32;
	ld.global.u32 	%r67, [%rd33];
	add.s32 	%r68, %r65, %r67;
	ld.global.u32 	%r69, [%rd17];
	mul.wide.s32 	%rd34, %r69, 4;
	add.s64 	%rd35, %rd1, %rd34;
	ld.global.u32 	%r70, [%rd35];
	add.s32 	%r71, %r68, %r70;
	ld.global.u32 	%r72, [%rd17+4];
	mul.wide.s32 	%rd36, %r72, 4;
	add.s64 	%rd37, %rd1, %rd36;
	ld.global.u32 	%r73, [%rd37];
	add.s32 	%r74, %r71, %r73;
	ld.global.u32 	%r75, [%rd17+8];
	mul.wide.s32 	%rd38, %r75, 4;
	add.s64 	%rd39, %rd1, %rd38;
	ld.global.u32 	%r76, [%rd39];
	add.s32 	%r77, %r74, %r76;
	ld.global.u32 	%r78, [%rd17+12];
	mul.wide.s32 	%rd40, %r78, 4;
	add.s64 	%rd41, %rd1, %rd40;
	ld.global.u32 	%r79, [%rd41];
	add.s32 	%r80, %r77, %r79;
	ld.global.u32 	%r81, [%rd17+16];
	mul.wide.s32 	%rd42, %r81, 4;
	add.s64 	%rd43, %rd1, %rd42;
	ld.global.u32 	%r82, [%rd43];
	add.s32 	%r83, %r80, %r82;
	ld.global.u32 	%r84, [%rd17+20];
	mul.wide.s32 	%rd44, %r84, 4;
	add.s64 	%rd45, %rd1, %rd44;
	ld.global.u32 	%r85, [%rd45];
	add.s32 	%r86, %r83, %r85;
	ld.global.u32 	%r87, [%rd17+24];
	mul.wide.s32 	%rd46, %r87, 4;
	add.s64 	%rd47, %rd1, %rd46;
	ld.global.u32 	%r88, [%rd47];
	add.s32 	%r89, %r86, %r88;
	ld.global.u32 	%r90, [%rd17+28];
	mul.wide.s32 	%rd48, %r90, 4;
	add.s64 	%rd49, %rd1, %rd48;
	ld.global.u32 	%r91, [%rd49];
	add.s32 	%r92, %r89, %r91;
	shl.b32 	%r93, %r92, 1;
	add.s32 	%r94, %r93, %r50;
	sub.s32 	%r95, %r161, %r94;
	add.s32 	%r161, %r95, 16;
	add.s32 	%r147, %r147, 16;
	add.s32 	%r146, %r146, 16;
	setp.ne.s32 	%p4, %r147, 0;
	@%p4 bra 	$L__BB3_4;
$L__BB3_5:
	setp.eq.s32 	%p5, %r6, 0;
	@%p5 bra 	$L__BB3_14;
	and.b32  	%r18, %r2, 7;
	setp.lt.u32 	%p6, %r6, 8;
	@%p6 bra 	$L__BB3_8;
	add.s32 	%r97, %r154, %r3;
	mul.wide.s32 	%rd50, %r97, 4;
	add.s64 	%rd51, %rd2, %rd50;
	ld.global.u32 	%r98, [%rd51];
	mul.wide.s32 	%rd52, %r98, 4;
	add.s64 	%rd53, %rd1, %rd52;
	ld.global.u32 	%r99, [%rd53];
	ld.global.u32 	%r100, [%rd51+4];
	mul.wide.s32 	%rd54, %r100, 4;
	add.s64 	%rd55, %rd1, %rd54;
	ld.global.u32 	%r101, [%rd55];
	shl.b32 	%r102, %r101, 1;
	ld.global.u32 	%r103, [%rd51+8];
	mul.wide.s32 	%rd56, %r103, 4;
	add.s64 	%rd57, %rd1, %rd56;
	ld.global.u32 	%r104, [%rd57];
	add.s32 	%r105, %r99, %r104;
	ld.global.u32 	%r106, [%rd51+12];
	mul.wide.s32 	%rd58, %r106, 4;
	add.s64 	%rd59, %rd1, %rd58;
	ld.global.u32 	%r107, [%rd59];
	add.s32 	%r108, %r105, %r107;
	ld.global.u32 	%r109, [%rd51+16];
	mul.wide.s32 	%rd60, %r109, 4;
	add.s64 	%rd61, %rd1, %rd60;
	ld.global.u32 	%r110, [%rd61];
	add.s32 	%r111, %r108, %r110;
	ld.global.u32 	%r112, [%rd51+20];
	mul.wide.s32 	%rd62, %r112, 4;
	add.s64 	%rd63, %rd1, %rd62;
	ld.global.u32 	%r113, [%rd63];
	add.s32 	%r114, %r111, %r113;
	ld.global.u32 	%r115, [%rd51+24];
	mul.wide.s32 	%rd64, %r115, 4;
	add.s64 	%rd65, %rd1, %rd64;
	ld.global.u32 	%r116, [%rd65];
	add.s32 	%r117, %r114, %r116;
	ld.global.u32 	%r118, [%rd51+28];
	mul.wide.s32 	%rd66, %r118, 4;
	add.s64 	%rd67, %rd1, %rd66;
	ld.global.u32 	%r119, [%rd67];
	add.s32 	%r120, %r117, %r119;
	shl.b32 	%r121, %r120, 1;
	add.s32 	%r122, %r121, %r102;
	sub.s32 	%r123, %r161, %r122;
	add.s32 	%r161, %r123, 8;
	add.s32 	%r154, %r154, 8;
$L__BB3_8:
	setp.eq.s32 	%p7, %r18, 0;
	@%p7 bra 	$L__BB3_14;
	and.b32  	%r24, %r2, 3;
	setp.lt.u32 	%p8, %r18, 4;
	@%p8 bra 	$L__BB3_11;
	add.s32 	%r125, %r154, %r3;
	mul.wide.s32 	%rd68, %r125, 4;
	add.s64 	%rd69, %rd2, %rd68;
	ld.global.u32 	%r126, [%rd69];
	mul.wide.s32 	%rd70, %r126, 4;
	add.s64 	%rd71, %rd1, %rd70;
	ld.global.u32 	%r127, [%rd71];
	ld.global.u32 	%r128, [%rd69+4];
	mul.wide.s32 	%rd72, %r128, 4;
	add.s64 	%rd73, %rd1, %rd72;
	ld.global.u32 	%r129, [%rd73];
	shl.b32 	%r130, %r129, 1;
	ld.global.u32 	%r131, [%rd69+8];
	mul.wide.s32 	%rd74, %r131, 4;
	add.s64 	%rd75, %rd1, %rd74;
	ld.global.u32 	%r132, [%rd75];
	add.s32 	%r133, %r127, %r132;
	ld.global.u32 	%r134, [%rd69+12];
	mul.wide.s32 	%rd76, %r134, 4;
	add.s64 	%rd77, %rd1, %rd76;
	ld.global.u32 	%r135, [%rd77];
	add.s32 	%r136, %r133, %r135;
	shl.b32 	%r137, %r136, 1;
	add.s32 	%r138, %r137, %r130;
	sub.s32 	%r139, %r161, %r138;
	add.s32 	%r161, %r139, 4;
	add.s32 	%r154, %r154, 4;
$L__BB3_11:
	setp.eq.s32 	%p9, %r24, 0;
	@%p9 bra 	$L__BB3_14;
	add.s32 	%r159, %r154, %r3;
	neg.s32 	%r158, %r24;
$L__BB3_13:
	.pragma "nounroll";
	mul.wide.s32 	%rd78, %r159, 4;
	add.s64 	%rd79, %rd2, %rd78;
	ld.global.u32 	%r140, [%rd79];
	mul.wide.s32 	%rd80, %r140, 4;
	add.s64 	%rd81, %rd1, %rd80;
	ld.global.u32 	%r141, [%rd81];
	shl.b32 	%r142, %r141, 1;
	sub.s32 	%r143, %r161, %r142;
	add.s32 	%r161, %r143, 1;
	add.s32 	%r159, %r159, 1;
	add.s32 	%r158, %r158, 1;
	setp.ne.s32 	%p10, %r158, 0;
	@%p10 bra 	$L__BB3_13;
$L__BB3_14:
	setp.lt.s32 	%p11, %r161, 1;
	@%p11 bra 	$L__BB3_16;
	add.s64 	%rd87, %rd3, %rd11;
	mov.b32 	%r145, 0;
	st.global.u32 	[%rd87], %r145;
	bra.uni 	$L__BB3_19;
$L__BB3_16:
	setp.gt.s32 	%p12, %r161, -1;
	@%p12 bra 	$L__BB3_18;
	add.s64 	%rd85, %rd3, %rd11;
	mov.b32 	%r144, 1;
	st.global.u32 	[%rd85], %r144;
	bra.uni 	$L__BB3_19;
$L__BB3_18:
	add.s64 	%rd83, %rd3, %rd11;
	st.global.u32 	[%rd83], %r4;
$L__BB3_19:
	ret;

}


// ===== COMPILED SASS (sm_100) =====

	.target	sm_100

	.elftype	@"ET_EXEC"


//--------------------- .note.nv.tkinfo           --------------------------
	.section	.note.nv.tkinfo,"",@"SHT_NOTE"
	.sectionflags	@"SHF_NOTE_NV_TKINFO"
	.tkinfo
        /*0018*/ 	.word	0x00000002
        /*0030*/ 	.string	""
        /*0030*/ 	.string	"ptxas"
        /*0030*/ 	.string	"Cuda compilation tools, release 13.0, V13.0.88"
        /*0030*/ 	.string	"Build cuda_13.0.r13.0/compiler.36424714_0"
        /*0030*/ 	.string	"-arch sm_100 -m 64 "



//--------------------- .note.nv.cuinfo           --------------------------
	.section	.note.nv.cuinfo,"",@"SHT_NOTE"
	.sectionflags	@"SHF_NOTE_NV_CUINFO"
        /*0018*/ 	.short	0x0002
        /*001a*/ 	.short	0x0064
        /*001c*/ 	.short	0x0082
	.zero		2


//--------------------- .nv.info                  --------------------------
	.section	.nv.info,"",@"SHT_CUDA_INFO"
	.align	4


	//----- nvinfo : EIATTR_REGCOUNT
	.align		4
        /*0000*/ 	.byte	0x04, 0x2f
        /*0002*/ 	.short	(.L_1 - .L_0)
	.align		4
.L_0:
        /*0004*/ 	.word	index@(_Z10DataPassGBPiS_S_S_S_S_ii)
        /*0008*/ 	.word	0x00000020


	//----- nvinfo : EIATTR_FRAME_SIZE
	.align		4
.L_1:
        /*000c*/ 	.byte	0x04, 0x11
        /*000e*/ 	.short	(.L_3 - .L_2)
	.align		4
.L_2:
        /*0010*/ 	.word	index@(_Z10DataPassGBPiS_S_S_S_S_ii)
        /*0014*/ 	.word	0x00000000


	//----- nvinfo : EIATTR_REGCOUNT
	.align		4
.L_3:
        /*0018*/ 	.byte	0x04, 0x2f
        /*001a*/ 	.short	(.L_5 - .L_4)
	.align		4
.L_4:
        /*001c*/ 	.word	index@(_Z15DataPassGBIter0PiS_S_S_S_ii)
        /*0020*/ 	.word	0x00000012


	//----- nvinfo : EIATTR_FRAME_SIZE
	.align		4
.L_5:
        /*0024*/ 	.byte	0x04, 0x11
        /*0026*/ 	.short	(.L_7 - .L_6)
	.align		4
.L_6:
        /*0028*/ 	.word	index@(_Z15DataPassGBIter0PiS_S_S_S_ii)
        /*002c*/ 	.word	0x00000000


	//----- nvinfo : EIATTR_REGCOUNT
	.align		4
.L_7:
        /*0030*/ 	.byte	0x04, 0x2f
        /*0032*/ 	.short	(.L_9 - .L_8)
	.align		4
.L_8:
        /*0034*/ 	.word	index@(_Z11CheckPassGBPiS_iiS_)
        /*0038*/ 	.word	0x0000001e


	//----- nvinfo : EIATTR_FRAME_SIZE
	.align		4
.L_9:
        /*003c*/ 	.byte	0x04, 0x11
        /*003e*/ 	.short	(.L_11 - .L_10)
	.align		4
.L_10:
        /*0040*/ 	.word	index@(_Z11CheckPassGBPiS_iiS_)
        /*0044*/ 	.word	0x00000000


	//----- nvinfo : EIATTR_REGCOUNT
	.align		4
.L_11:
        /*0048*/ 	.byte	0x04, 0x2f
        /*004a*/ 	.short	(.L_13 - .L_12)
	.align		4
.L_12:
        /*004c*/ 	.word	index@(_Z6APP_GBPiS_S_S_S_iii)
        /*0050*/ 	.word	0x00000020


	//----- nvinfo : EIATTR_FRAME_SIZE
	.align		4
.L_13:
        /*0054*/ 	.byte	0x04, 0x11
        /*0056*/ 	.short	(.L_15 - .L_14)
	.align		4
.L_14:
        /*0058*/ 	.word	index@(_Z6APP_GBPiS_S_S_S_iii)
        /*005c*/ 	.word	0x00000000


	//----- nvinfo : EIATTR_MIN_STACK_SIZE
	.align		4
.L_15:
        /*0060*/ 	.byte	0x04, 0x12
        /*0062*/ 	.short	(.L_17 - .L_16)
	.align		4
.L_16:
        /*0064*/ 	.word	index@(_Z6APP_GBPiS_S_S_S_iii)
        /*0068*/ 	.word	0x00000000


	//----- nvinfo : EIATTR_MIN_STACK_SIZE
	.align		4
.L_17:
        /*006c*/ 	.byte	0x04, 0x12
        /*006e*/ 	.short	(.L_19 - .L_18)
	.align		4
.L_18:
        /*0070*/ 	.word	index@(_Z11CheckPassGBPiS_iiS_)
        /*0074*/ 	.word	0x00000000


	//----- nvinfo : EIATTR_MIN_STACK_SIZE
	.align		4
.L_19:
        /*0078*/ 	.byte	0x04, 0x12
        /*007a*/ 	.short	(.L_21 - .L_20)
	.align		4
.L_20:
        /*007c*/ 	.word	index@(_Z15DataPassGBIter0PiS_S_S_S_ii)
        /*0080*/ 	.word	0x00000000


	//----- nvinfo : EIATTR_MIN_STACK_SIZE
	.align		4
.L_21:
        /*0084*/ 	.byte	0x04, 0x12
        /*0086*/ 	.short	(.L_23 - .L_22)
	.align		4
.L_22:
        /*0088*/ 	.word	index@(_Z10DataPassGBPiS_S_S_S_S_ii)
        /*008c*/ 	.word	0x00000000
.L_23:


//--------------------- .nv.compat                --------------------------
	.section	.nv.compat,"",@"SHT_CUDA_COMPAT_INFO"
	.align	4
        /*0000*/ 	.byte	0x02, 0x09, 0x00, 0x00, 0x02, 0x02, 0x01, 0x00, 0x02, 0x05, 0x05, 0x00, 0x03, 0x07, 0x01, 0x01
        /*0010*/ 	.byte	0x02, 0x03, 0x00, 0x00, 0x02, 0x06, 0x01, 0x00, 0x04, 0x0b, 0x08, 0x00, 0x09, 0x00, 0x00, 0x00
        /*0020*/ 	.byte	0x00, 0x00, 0x00, 0x00


//--------------------- .nv.info._Z6APP_GBPiS_S_S_S_iii --------------------------
	.section	.nv.info._Z6APP_GBPiS_S_S_S_iii,"",@"SHT_CUDA_INFO"
	.sectionflags	@""
	.align	4


	//----- nvinfo : EIATTR_CUDA_API_VERSION
	.align		4
        /*0000*/ 	.byte	0x04, 0x37
        /*0002*/ 	.short	(.L_25 - .L_24)
.L_24:
        /*0004*/ 	.word	0x00000082


	//----- nvinfo : EIATTR_KPARAM_INFO
	.align		4
.L_25:
        /*0008*/ 	.byte	0x04, 0x17
        /*000a*/ 	.short	(.L_27 - .L_26)
.L_26:
        /*000c*/ 	.word	0x00000000
        /*0010*/ 	.short	0x0007
        /*0012*/ 	.short	0x0030
        /*0014*/ 	.byte	0x00, 0xf0, 0x11, 0x00


	//----- nvinfo : EIATTR_KPARAM_INFO
	.align		4
.L_27:
        /*0018*/ 	.byte	0x04, 0x17
        /*001a*/ 	.short	(.L_29 - .L_28)
.L_28:
        /*001c*/ 	.word	0x00000000
        /*0020*/ 	.short	0x0006
        /*0022*/ 	.short	0x002c
        /*0024*/ 	.byte	0x00, 0xf0, 0x11, 0x00


	//----- nvinfo : EIATTR_KPARAM_INFO
	.align		4
.L_29:
        /*0028*/ 	.byte	0x04, 0x17
        /*002a*/ 	.short	(.L_31 - .L_30)
.L_30:
        /*002c*/ 	.word	0x00000000
        /*0030*/ 	.short	0x0005
        /*0032*/ 	.short	0x0028
        /*0034*/ 	.byte	0x00, 0xf0, 0x11, 0x00


	//----- nvinfo : EIATTR_KPARAM_INFO
	.align		4
.L_31:
        /*0038*/ 	.byte	0x04, 0x17
        /*003a*/ 	.short	(.L_33 - .L_32)
.L_32:
        /*003c*/ 	.word	0x00000000
        /*0040*/ 	.short	0x0004
        /*0042*/ 	.short	0x0020
        /*0044*/ 	.byte	0x00, 0xf5, 0x21, 0x00


	//----- nvinfo : EIATTR_KPARAM_INFO
	.align		4
.L_33:
        /*0048*/ 	.byte	0x04, 0x17
        /*004a*/ 	.short	(.L_35 - .L_34)
.L_34:
        /*004c*/ 	.word	0x00000000
        /*0050*/ 	.short	0x0003
        /*0052*/ 	.short	0x0018
        /*0054*/ 	.byte	0x00, 0xf5, 0x21, 0x00


	//----- nvinfo : EIATTR_KPARAM_INFO
	.align		4
.L_35:
        /*0058*/ 	.byte	0x04, 0x17
        /*005a*/ 	.short	(.L_37 - .L_36)
.L_36:
        /*005c*/ 	.word	0x00000000
        /*0060*/ 	.short	0x0002
        /*0062*/ 	.short	0x0010
        /*0064*/ 	.byte	0x00, 0xf5, 0x21, 0x00


	//----- nvinfo : EIATTR_KPARAM_INFO
	.align		4
.L_37:
        /*0068*/ 	.byte	0x04, 0x17
        /*006a*/ 	.short	(.L_39 - .L_38)
.L_38:
        /*006c*/ 	.word	0x00000000
        /*0070*/ 	.short	0x0001
        /*0072*/ 	.short	0x0008
        /*0074*/ 	.byte	0x00, 0xf5, 0x21, 0x00


	//----- nvinfo : EIATTR_KPARAM_INFO
	.align		4
.L_39:
        /*0078*/ 	.byte	0x04, 0x17
        /*007a*/ 	.short	(.L_41 - .L_40)
.L_40:
        /*007c*/ 	.word	0x00000000
        /*0080*/ 	.short	0x0000
        /*0082*/ 	.short	0x0000
        /*0084*/ 	.byte	0x00, 0xf5, 0x21, 0x00


	//----- nvinfo : EIATTR_SPARSE_MMA_MASK
	.align		4
.L_41:
        /*0088*/ 	.byte	0x03, 0x50
        /*008a*/ 	.short	0x0000


	//----- nvinfo : EIATTR_MAXREG_COUNT
	.align		4
        /*008c*/ 	.byte	0x03, 0x1b
        /*008e*/ 	.short	0x00ff


	//----- nvinfo : EIATTR_MERCURY_ISA_VERSION
	.align		4
        /*0090*/ 	.byte	0x03, 0x5f
        /*0092*/ 	.short	0x0101


	//----- nvinfo : EIATTR_VRC_CTA_INIT_COUNT
	.align		4
        /*0094*/ 	.byte	0x02, 0x4a
	.zero		1
	.zero		1


	//----- nvinfo : EIATTR_EXIT_INSTR_OFFSETS
	.align		4
        /*0098*/ 	.byte	0x04, 0x1c
        /*009a*/ 	.short	(.L_43 - .L_42)


	//   ....[0]....
.L_42:
        /*009c*/ 	.word	0x00000070


	//   ....[1]....
        /*00a0*/ 	.word	0x00000bc0


	//   ....[2]....
        /*00a4*/ 	.word	0x00000c10


	//   ....[3]....
        /*00a8*/ 	.word	0x00000c50


	//----- nvinfo : EIATTR_CRS_STACK_SIZE
	.align		4
.L_43:
        /*00ac*/ 	.byte	0x04, 0x1e
        /*00ae*/ 	.short	(.L_45 - .L_44)
.L_44:
        /*00b0*/ 	.word	0x00000000


	//----- nvinfo : EIATTR_CBANK_PARAM_SIZE
	.align		4
.L_45:
        /*00b4*/ 	.byte	0x03, 0x19
        /*00b6*/ 	.short	0x0034


	//----- nvinfo : EIATTR_PARAM_CBANK
	.align		4
        /*00b8*/ 	.byte	0x04, 0x0a
        /*00ba*/ 	.short	(.L_47 - .L_46)
	.align		4
.L_46:
        /*00bc*/ 	.word	index@(.nv.constant0._Z6APP_GBPiS_S_S_S_iii)
        /*00c0*/ 	.short	0x0380
        /*00c2*/ 	.short	0x0034


	//----- nvinfo : EIATTR_SW_WAR
	.align		4
.L_47:
        /*00c4*/ 	.byte	0x04, 0x36
        /*00c6*/ 	.short	(.L_49 - .L_48)
.L_48:
        /*00c8*/ 	.word	0x00000008
.L_49:


//--------------------- .nv.info._Z11CheckPassGBPiS_iiS_ --------------------------
	.section	.nv.info._Z11CheckPassGBPiS_iiS_,"",@"SHT_CUDA_INFO"
	.sectionflags	@""
	.align	4


	//----- nvinfo : EIATTR_CUDA_API_VERSION
	.align		4
        /*0000*/ 	.byte	0x04, 0x37
        /*0002*/ 	.short	(.L_51 - .L_50)
.L_50:
        /*0004*/ 	.word	0x00000082


	//----- nvinfo : EIATTR_KPARAM_INFO
	.align		4
.L_51:
        /*0008*/ 	.byte	0x04, 0x17
        /*000a*/ 	.short	(.L_53 - .L_52)
.L_52:
        /*000c*/ 	.word	0x00000000
        /*0010*/ 	.short	0x0004
        /*0012*/ 	.short	0x0018
        /*0014*/ 	.byte	0x00, 0xf5, 0x21, 0x00


	//----- nvinfo : EIATTR_KPARAM_INFO
	.align		4
.L_53:
        /*0018*/ 	.byte	0x04, 0x17
        /*001a*/ 	.short	(.L_55 - .L_54)
.L_54:
        /*001c*/ 	.word	0x00000000
        /*0020*/ 	.short	0x0003
        /*0022*/ 	.short	0x0014
        /*0024*/ 	.byte	0x00, 0xf0, 0x11, 0x00


	//----- nvinfo : EIATTR_KPARAM_INFO
	.align		4
.L_55:
        /*0028*/ 	.byte	0x04, 0x17
        /*002a*/ 	.short	(.L_57 - .L_56)
.L_56:
        /*002c*/ 	.word	0x00000000
        /*0030*/ 	.short	0x0002
        /*0032*/ 	.short	0x0010
        /*0034*/ 	.byte	0x00, 0xf0, 0x11, 0x00


	//----- nvinfo : EIATTR_KPARAM_INFO
	.align		4
.L_57:
        /*0038*/ 	.byte	0x04, 0x17
        /*003a*/ 	.short	(.L_59 - .L_58)
.L_58:
        /*003c*/ 	.word	0x00000000
        /*0040*/ 	.short	0x0001
        /*0042*/ 	.short	0x0008
        /*0044*/ 	.byte	0x00, 0xf5, 0x21, 0x00


	//----- nvinfo : EIATTR_KPARAM_INFO
	.align		4
.L_59:
        /*0048*/ 	.byte	0x04, 0x17
        /*004a*/ 	.short	(.L_61 - .L_60)
.L_60:
        /*004c*/ 	.word	0x00000000
        /*0050*/ 	.short	0x0000
        /*0052*/ 	.short	0x0000
        /*0054*/ 	.byte	0x00, 0xf5, 0x21, 0x00


	//----- nvinfo : EIATTR_SPARSE_MMA_MASK
	.align		4
.L_61:
        /*0058*/ 	.byte	0x03, 0x50
        /*005a*/ 	.short	0x0000


	//----- nvinfo : EIATTR_MAXREG_COUNT
	.align		4
        /*005c*/ 	.byte	0x03, 0x1b
        /*005e*/ 	.short	0x00ff


	//----- nvinfo : EIATTR_MERCURY_ISA_VERSION
	.align		4
        /*0060*/ 	.byte	0x03, 0x5f
        /*0062*/ 	.short	0x0101


	//----- nvinfo : EIATTR_VRC_CTA_INIT_COUNT
	.align		4
        /*0064*/ 	.byte	0x02, 0x4a
	.zero		1
	.zero		1


	//----- nvinfo : EIATTR_EXIT_INSTR_OFFSETS
	.align		4
        /*0068*/ 	.byte	0x04, 0x1c
        /*006a*/ 	.short	(.L_63 - .L_62)


	//   ....[0]....
.L_62:
        /*006c*/ 	.word	0x00000070


	//   ....[1]....
        /*0070*/ 	.word	0x00000720


	//   ....[2]....
        /*0074*/ 	.word	0x00000800


	//----- nvinfo : EIATTR_CRS_STACK_SIZE
	.align		4
.L_63:
        /*0078*/ 	.byte	0x04, 0x1e
        /*007a*/ 	.short	(.L_65 - .L_64)
.L_64:
        /*007c*/ 	.word	0x00000000


	//----- nvinfo : EIATTR_CBANK_PARAM_SIZE
	.align		4
.L_65:
        /*0080*/ 	.byte	0x03, 0x19
        /*0082*/ 	.short	0x0020


	//----- nvinfo : EIATTR_PARAM_CBANK
	.align		4
        /*0084*/ 	.byte	0x04, 0x0a
        /*0086*/ 	.short	(.L_67 - .L_66)
	.align		4
.L_66:
        /*0088*/ 	.word	index@(.nv.constant0._Z11CheckPassGBPiS_iiS_)
        /*008c*/ 	.short	0x0380
        /*008e*/ 	.short	0x0020


	//----- nvinfo : EIATTR_SW_WAR
	.align		4
.L_67:
        /*0090*/ 	.byte	0x04, 0x36
        /*0092*/ 	.short	(.L_69 - .L_68)
.L_68:
        /*0094*/ 	.word	0x00000008
.L_69:


//--------------------- .nv.info._Z15DataPassGBIter0PiS_S_S_S_ii --------------------------
	.section	.nv.info._Z15DataPassGBIter0PiS_S_S_S_ii,"",@"SHT_CUDA_INFO"
	.sectionflags	@""
	.align	4


	//----- nvinfo : EIATTR_CUDA_API_VERSION
	.align		4
        /*0000*/ 	.byte	0x04, 0x37
        /*0002*/ 	.short	(.L_71 - .L_70)
.L_70:
        /*0004*/ 	.word	0x00000082


	//----- nvinfo : EIATTR_KPARAM_INFO
	.align		4
.L_71:
        /*0008*/ 	.byte	0x04, 0x17
        /*000a*/ 	.short	(.L_73 - .L_72)
.L_72:
        /*000c*/ 	.word	0x00000000
        /*0010*/ 	.short	0x0006
        /*0012*/ 	.short	0x002c
        /*0014*/ 	.byte	0x00, 0xf0, 0x11, 0x00


	//----- nvinfo : EIATTR_KPARAM_INFO
	.align		4
.L_73:
        /*0018*/ 	.byte	0x04, 0x17
        /*001a*/ 	.short	(.L_75 - .L_74)
.L_74:
        /*001c*/ 	.word	0x00000000
        /*0020*/ 	.short	0x0005
        /*0022*/ 	.short	0x0028
        /*0024*/ 	.byte	0x00, 0xf0, 0x11, 0x00


	//----- nvinfo : EIATTR_KPARAM_INFO
	.align		4
.L_75:
        /*0028*/ 	.byte	0x04, 0x17
        /*002a*/ 	.short	(.L_77 - .L_76)
.L_76:
        /*002c*/ 	.word	0x00000000
        /*0030*/ 	.short	0x0004
        /*0032*/ 	.short	0x0020
        /*0034*/ 	.byte	0x00, 0xf5, 0x21, 0x00


	//----- nvinfo : EIATTR_KPARAM_INFO
	.align		4
.L_77:
        /*0038*/ 	.byte	0x04, 0x17
        /*003a*/ 	.short	(.L_79 - .L_78)
.L_78:
        /*003c*/ 	.word	0x00000000
        /*0040*/ 	.short	0x0003
        /*0042*/ 	.short	0x0018
        /*0044*/ 	.byte	0x00, 0xf5, 0x21, 0x00


	//----- nvinfo : EIATTR_KPARAM_INFO
	.align		4
.L_79:
        /*0048*/ 	.byte	0x04, 0x17
        /*004a*/ 	.short	(.L_81 - .L_80)
.L_80:
        /*004c*/ 	.word	0x00000000
        /*0050*/ 	.short	0x0002
        /*0052*/ 	.short	0x0010
        /*0054*/ 	.byte	0x00, 0xf5, 0x21, 0x00


	//----- nvinfo : EIATTR_KPARAM_INFO
	.align		4
.L_81:
        /*0058*/ 	.byte	0x04, 0x17
        /*005a*/ 	.short	(.L_83 - .L_82)
.L_82:
        /*005c*/ 	.word	0x00000000
        /*0060*/ 	.short	0x0001
        /*0062*/ 	.short	0x0008
        /*0064*/ 	.byte	0x00, 0xf5, 0x21, 0x00


	//----- nvinfo : EIATTR_KPARAM_INFO
	.align		4
.L_83:
        /*0068*/ 	.byte	0x04, 0x17
        /*006a*/ 	.short	(.L_85 - .L_84)
.L_84:
        /*006c*/ 	.word	0x00000000
        /*0070*/ 	.short	0x0000
        /*0072*/ 	.short	0x0000
        /*0074*/ 	.byte	0x00, 0xf5, 0x21, 0x00


	//----- nvinfo : EIATTR_SPARSE_MMA_MASK
	.align		4
.L_85:
        /*0078*/ 	.byte	0x03, 0x50
        /*007a*/ 	.short	0x0000


	//----- nvinfo : EIATTR_MAXREG_COUNT
	.align		4
        /*007c*/ 	.byte	0x03, 0x1b
        /*007e*/ 	.short	0x00ff


	//----- nvinfo : EIATTR_MERCURY_ISA_VERSION
	.align		4
        /*0080*/ 	.byte	0x03, 0x5f
        /*0082*/ 	.short	0x0101


	//----- nvinfo : EIATTR_VRC_CTA_INIT_COUNT
	.align		4
        /*0084*/ 	.byte	0x02, 0x4a
	.zero		1
	.zero		1


	//----- nvinfo : EIATTR_EXIT_INSTR_OFFSETS
	.align		4
        /*0088*/ 	.byte	0x04, 0x1c
        /*008a*/ 	.short	(.L_87 - .L_86)


	//   ....[0]....
.L_86:
        /*008c*/ 	.word	0x000000c0


	//   ....[1]....
        /*0090*/ 	.word	0x000001d0


	//----- nvinfo : EIATTR_CRS_STACK_SIZE
	.align		4
.L_87:
        /*0094*/ 	.byte	0x04, 0x1e
        /*0096*/ 	.short	(.L_89 - .L_88)
.L_88:
        /*0098*/ 	.word	0x00000000


	//----- nvinfo : EIATTR_CBANK_PARAM_SIZE
	.align		4
.L_89:
        /*009c*/ 	.byte	0x03, 0x19
        /*009e*/ 	.short	0x0030


	//----- nvinfo : EIATTR_PARAM_CBANK
	.align		4
        /*00a0*/ 	.byte	0x04, 0x0a
        /*00a2*/ 	.short	(.L_91 - .L_90)
	.align		4
.L_90:
        /*00a4*/ 	.word	index@(.nv.constant0._Z15DataPassGBIter0PiS_S_S_S_ii)
        /*00a8*/ 	.short	0x0380
        /*00aa*/ 	.short	0x0030


	//----- nvinfo : EIATTR_SW_WAR
	.align		4
.L_91:
        /*00ac*/ 	.byte	0x04, 0x36
        /*00ae*/ 	.short	(.L_93 - .L_92)
.L_92:
        /*00b0*/ 	.word	0x00000008
.L_93:


//--------------------- .nv.info._Z10DataPassGBPiS_S_S_S_S_ii --------------------------
	.section	.nv.info._Z10DataPassGBPiS_S_S_S_S_ii,"",@"SHT_CUDA_INFO"
	.sectionflags	@""
	.align	4


	//----- nvinfo : EIATTR_CUDA_API_VERSION
	.align		4
        /*0000*/ 	.byte	0x04, 0x37
        /*0002*/ 	.short	(.L_95 - .L_94)
.L_94:
        /*0004*/ 	.word	0x00000082


	//----- nvinfo : EIATTR_KPARAM_INFO
	.align		4
.L_95:
        /*0008*/ 	.byte	0x04, 0x17
        /*000a*/ 	.short	(.L_97 - .L_96)
.L_96:
        /*000c*/ 	.word	0x00000000
        /*0010*/ 	.short	0x0007
        /*0012*/ 	.short	0x0034
        /*0014*/ 	.byte	0x00, 0xf0, 0x11, 0x00


	//----- nvinfo : EIATTR_KPARAM_INFO
	.align		4
.L_97:
        /*0018*/ 	.byte	0x04, 0x17
        /*001a*/ 	.short	(.L_99 - .L_98)
.L_98:
        /*001c*/ 	.word	0x00000000
        /*0020*/ 	.short	0x0006
        /*0022*/ 	.short	0x0030
        /*0024*/ 	.byte	0x00, 0xf0, 0x11, 0x00


	//----- nvinfo : EIATTR_KPARAM_INFO
	.align		4
.L_99:
        /*0028*/ 	.byte	0x04, 0x17
        /*002a*/ 	.short	(.L_101 - .L_100)
.L_100:
        /*002c*/ 	.word	0x00000000
        /*0030*/ 	.short	0x0005
        /*0032*/ 	.short	0x0028
        /*0034*/ 	.byte	0x00, 0xf5, 0x21, 0x00


	//----- nvinfo : EIATTR_KPARAM_INFO
	.align		4
.L_101:
        /*0038*/ 	.byte	0x04, 0x17
        /*003a*/ 	.short	(.L_103 - .L_102)
.L_102:
        /*003c*/ 	.word	0x00000000
        /*0040*/ 	.short	0x0004
        /*0042*/ 	.short	0x0020
        /*0044*/ 	.byte	0x00, 0xf5, 0x21, 0x00


	//----- nvinfo : EIATTR_KPARAM_INFO
	.align		4
.L_103:
        /*0048*/ 	.byte	0x04, 0x17
        /*004a*/ 	.short	(.L_105 - .L_104)
.L_104:
        /*004c*/ 	.word	0x00000000
        /*0050*/ 	.short	0x0003
        /*0052*/ 	.short	0x0018
        /*0054*/ 	.byte	0x00, 0xf5, 0x21, 0x00


	//----- nvinfo : EIATTR_KPARAM_INFO
	.align		4
.L_105:
        /*0058*/ 	.byte	0x04, 0x17
        /*005a*/ 	.short	(.L_107 - .L_106)
.L_106:
        /*005c*/ 	.word	0x00000000
        /*0060*/ 	.short	0x0002
        /*0062*/ 	.short	0x0010
        /*0064*/ 	.byte	0x00, 0xf5, 0x21, 0x00


	//----- nvinfo : EIATTR_KPARAM_INFO
	.align		4
.L_107:
        /*0068*/ 	.byte	0x04, 0x17
        /*006a*/ 	.short	(.L_109 - .L_108)
.L_108:
        /*006c*/ 	.word	0x00000000
        /*0070*/ 	.short	0x0001
        /*0072*/ 	.short	0x0008
        /*0074*/ 	.byte	0x00, 0xf5, 0x21, 0x00


	//----- nvinfo : EIATTR_KPARAM_INFO
	.align		4
.L_109:
        /*0078*/ 	.byte	0x04, 0x17
        /*007a*/ 	.short	(.L_111 - .L_110)
.L_110:
        /*007c*/ 	.word	0x00000000
        /*0080*/ 	.short	0x0000
        /*0082*/ 	.short	0x0000
        /*0084*/ 	.byte	0x00, 0xf5, 0x21, 0x00


	//----- nvinfo : EIATTR_SPARSE_MMA_MASK
	.align		4
.L_111:
        /*0088*/ 	.byte	0x03, 0x50
        /*008a*/ 	.short	0x0000


	//----- nvinfo : EIATTR_MAXREG_COUNT
	.align		4
        /*008c*/ 	.byte	0x03, 0x1b
        /*008e*/ 	.short	0x00ff


	//----- nvinfo : EIATTR_MERCURY_ISA_VERSION
	.align		4
        /*0090*/ 	.byte	0x03, 0x5f
        /*0092*/ 	.short	0x0101


	//----- nvinfo : EIATTR_VRC_CTA_INIT_COUNT
	.align		4
        /*0094*/ 	.byte	0x02, 0x4a
	.zero		1
	.zero		1


	//----- nvinfo : EIATTR_EXIT_INSTR_OFFSETS
	.align		4
        /*0098*/ 	.byte	0x04, 0x1c
        /*009a*/ 	.short	(.L_113 - .L_112)


	//   ....[0]....
.L_112:
        /*009c*/ 	.word	0x00000b60


	//   ....[1]....
        /*00a0*/ 	.word	0x00000d10


	//----- nvinfo : EIATTR_CRS_STACK_SIZE
	.align		4
.L_113:
        /*00a4*/ 	.byte	0x04, 0x1e
        /*00a6*/ 	.short	(.L_115 - .L_114)
.L_114:
        /*00a8*/ 	.word	0x00000000


	//----- nvinfo : EIATTR_CBANK_PARAM_SIZE
	.align		4
.L_115:
        /*00ac*/ 	.byte	0x03, 0x19
        /*00ae*/ 	.short	0x0038


	//----- nvinfo : EIATTR_PARAM_CBANK
	.align		4
        /*00b0*/ 	.byte	0x04, 0x0a
        /*00b2*/ 	.short	(.L_117 - .L_116)
	.align		4
.L_116:
        /*00b4*/ 	.word	index@(.nv.constant0._Z10DataPassGBPiS_S_S_S_S_ii)
        /*00b8*/ 	.short	0x0380
        /*00ba*/ 	.short	0x0038


	//----- nvinfo : EIATTR_SW_WAR
	.align		4
.L_117:
        /*00bc*/ 	.byte	0x04, 0x36
        /*00be*/ 	.short	(.L_119 - .L_118)
.L_118:
        /*00c0*/ 	.word	0x00000008
.L_119:


//--------------------- .nv.callgraph             --------------------------
	.section	.nv.callgraph,"",@"SHT_CUDA_CALLGRAPH"
	.align	4
	.sectionentsize	8
	.align		4
        /*0000*/ 	.word	0x00000000
	.align		4
        /*0004*/ 	.word	0xffffffff
	.align		4
        /*0008*/ 	.word	0x00000000
	.align		4
        /*000c*/ 	.word	0xfffffffe
	.align		4
        /*0010*/ 	.word	0x00000000
	.align		4
        /*0014*/ 	.word	0xfffffffd
	.align		4
        /*0018*/ 	.word	0x00000000
	.align		4
        /*001c*/ 	.word	0xfffffffc


//--------------------- .text._Z6APP_GBPiS_S_S_S_iii --------------------------
	.section	.text._Z6APP_GBPiS_S_S_S_iii,"ax",@progbits
	.align	128
        .global         _Z6APP_GBPiS_S_S_S_iii
        .type           _Z6APP_GBPiS_S_S_S_iii,@function
        .size           _Z6APP_GBPiS_S_S_S_iii,(.L_x_39 - _Z6APP_GBPiS_S_S_S_iii)
        .other          _Z6APP_GBPiS_S_S_S_iii,@"STO_CUDA_ENTRY STV_DEFAULT"
_Z6APP_GBPiS_S_S_S_iii:
.text._Z6APP_GBPiS_S_S_S_iii:
[----:B------:R-:W-:Y:S01]  /*0000*/  LDC R1, c[0x0][0x37c] ;  /* 0x0000df00ff017b82 */ /* 0x000fe20000000800 */
[----:B------:R-:W0:Y:S07]  /*0010*/  S2R R0, SR_TID.X ;  /* 0x0000000000007919 */ /* 0x000e2e0000002100 */
[----:B------:R-:W0:Y:S01]  /*0020*/  S2UR UR4, SR_CTAID.X ;  /* 0x00000000000479c3 */ /* 0x000e220000002500 */
[----:B------:R-:W1:Y:S07]  /*0030*/  LDCU UR5, c[0x0][0x3a8] ;  /* 0x00007500ff0577ac */ /* 0x000e6e0008000800 */
[----:B------:R-:W0:Y:S02]  /*0040*/  LDC R3, c[0x0][0x360] ;  /* 0x0000d800ff037b82 */ /* 0x000e240000000800 */
[----:B0-----:R-:W-:-:S05]  /*0050*/  IMAD R0, R3, UR4, R0 ;  /* 0x0000000403007c24 */ /* 0x001fca000f8e0200 */
[----:B-1----:R-:W-:-:S13]  /*0060*/  ISETP.GE.AND P0, PT, R0, UR5, PT ;  /* 0x0000000500007c0c */ /* 0x002fda000bf06270 */
[----:B------:R-:W-:Y:S05]  /*0070*/  @P0 EXIT ;  /* 0x000000000000094d */ /* 0x000fea0003800000 */
[----:B------:R-:W0:Y:S01]  /*0080*/  LDC.64 R6, c[0x0][0x3a0] ;  /* 0x0000e800ff067b82 */ /* 0x000e220000000a00 */
[----:B------:R-:W1:Y:S07]  /*0090*/  LDCU.64 UR4, c[0x0][0x358] ;  /* 0x00006b00ff0477ac */ /* 0x000e6e0008000a00 */
[----:B------:R-:W2:Y:S01]  /*00a0*/  LDC.64 R8, c[0x0][0x390] ;  /* 0x0000e400ff087b82 */ /* 0x000ea20000000a00 */
[----:B0-----:R-:W-:-:S05]  /*00b0*/  IMAD.WIDE R6, R0, 0x4, R6 ;  /* 0x0000000400067825 */ /* 0x001fca00078e0206 */
[----:B-1----:R-:W3:Y:S01]  /*00c0*/  LDG.E R3, desc[UR4][R6.64] ;  /* 0x0000000406037981 */ /* 0x002ee2000c1e1900 */
[----:B--2---:R-:W-:-:S05]  /*00d0*/  IMAD.WIDE R8, R0, 0x4, R8 ;  /* 0x0000000400087825 */ /* 0x004fca00078e0208 */
[----:B------:R-:W2:Y:S01]  /*00e0*/  LDG.E R2, desc[UR4][R8.64] ;  /* 0x0000000408027981 */ /* 0x000ea2000c1e1900 */
[----:B------:R-:W-:Y:S01]  /*00f0*/  HFMA2 R5, -RZ, RZ, 0, 5.9604644775390625e-08 ;  /* 0x00000001ff057431 */ /* 0x000fe200000001ff */
[----:B------:R-:W-:Y:S01]  /*0100*/  BSSY.RECONVERGENT B0, `(.L_x_0) ;  /* 0x00000a7000007945 */ /* 0x000fe20003800200 */
[----:B---3--:R-:W-:-:S03]  /*0110*/  ISETP.GE.AND P0, PT, R3, 0x1, PT ;  /* 0x000000010300780c */ /* 0x008fc60003f06270 */
[----:B--2---:R-:W-:-:S10]  /*0120*/  IMAD R10, R2, -0x2, R5 ;  /* 0xfffffffe020a7824 */ /* 0x004fd400078e0205 */
[----:B------:R-:W-:Y:S05]  /*0130*/  @!P0 BRA `(.L_x_1) ;  /* 0x00000008008c8947 */ /* 0x000fea0003800000 */
[C---:B------:R-:W-:Y:S01]  /*0140*/  ISETP.GE.U32.AND P1, PT, R3.reuse, 0x10, PT ;  /* 0x000000100300780c */ /* 0x040fe20003f26070 */
[----:B------:R-:W-:Y:S01]  /*0150*/  BSSY.RECONVERGENT B1, `(.L_x_2) ;  /* 0x000004c000017945 */ /* 0x000fe20003800200 */
[----:B------:R-:W-:Y:S01]  /*0160*/  LOP3.LUT R6, R3, 0xf, RZ, 0xc0, !PT ;  /* 0x0000000f03067812 */ /* 0x000fe200078ec0ff */
[----:B------:R-:W-:Y:S01]  /*0170*/  IMAD R7, R0, R3, RZ ;  /* 0x0000000300077224 */ /* 0x000fe200078e02ff */
[----:B------:R-:W-:Y:S02]  /*0180*/  MOV R8, RZ ;  /* 0x000000ff00087202 */ /* 0x000fe40000000f00 */
[----:B------:R-:W-:-:S07]  /*0190*/  ISETP.NE.AND P0, PT, R6, RZ, PT ;  /* 0x000000ff0600720c */ /* 0x000fce0003f05270 */
[----:B------:R-:W-:Y:S06]  /*01a0*/  @!P1 BRA `(.L_x_3) ;  /* 0x0000000400189947 */ /* 0x000fec0003800000 */
[----:B------:R-:W0:Y:S01]  /*01b0*/  LDC.64 R12, c[0x0][0x398] ;  /* 0x0000e600ff0c7b82 */ /* 0x000e220000000a00 */
[----:B------:R-:W-:Y:S02]  /*01c0*/  LOP3.LUT R8, R3, 0x7ffffff0, RZ, 0xc0, !PT ;  /* 0x7ffffff003087812 */ /* 0x000fe400078ec0ff */
[----:B------:R-:W-:-:S03]  /*01d0*/  MOV R9, R7 ;  /* 0x0000000700097202 */ /* 0x000fc60000000f00 */
[----:B------:R-:W-:Y:S01]  /*01e0*/  IMAD.MOV R4, RZ, RZ, -R8 ;  /* 0x000000ffff047224 */ /* 0x000fe200078e0a08 */
[----:B0-----:R-:W-:-:S04]  /*01f0*/  IADD3 R12, P1, PT, R12, 0x20, RZ ;  /* 0x000000200c0c7810 */ /* 0x001fc80007f3e0ff */
[----:B------:R-:W-:-:S09]  /*0200*/  IADD3.X R13, PT, PT, RZ, R13, RZ, P1, !PT ;  /* 0x0000000dff0d7210 */ /* 0x000fd20000ffe4ff */
.L_x_4:
[----:B------:R-:W-:Y:S01]  /*0210*/  IMAD.WIDE R28, R9, 0x4, R12 ;  /* 0x00000004091c7825 */ /* 0x000fe200078e020c */
[----:B------:R-:W0:Y:S04]  /*0220*/  LDC.64 R14, c[0x0][0x388] ;  /* 0x0000e200ff0e7b82 */ /* 0x000e280000000a00 */
[----:B------:R-:W0:Y:S04]  /*0230*/  LDG.E R21, desc[UR4][R28.64+-0x20] ;  /* 0xffffe0041c157981 */ /* 0x000e28000c1e1900 */
[----:B------:R-:W2:Y:S04]  /*0240*/  LDG.E R25, desc[UR4][R28.64+-0x18] ;  /* 0xffffe8041c197981 */ /* 0x000ea8000c1e1900 */
[----:B------:R-:W3:Y:S04]  /*0250*/  LDG.E R23, desc[UR4][R28.64+-0x14] ;  /* 0xffffec041c177981 */ /* 0x000ee8000c1e1900 */
[----:B------:R-:W4:Y:S04]  /*0260*/  LDG.E R19, desc[UR4][R28.64+-0x10] ;  /* 0xfffff0041c137981 */ /* 0x000f28000c1e1900 */
[----:B------:R-:W5:Y:S04]  /*0270*/  LDG.E R17, desc[UR4][R28.64+-0xc] ;  /* 0xfffff4041c117981 */ /* 0x000f68000c1e1900 */
[----:B------:R-:W5:Y:S04]  /*0280*/  LDG.E R27, desc[UR4][R28.64+-0x8] ;  /* 0xfffff8041c1b7981 */ /* 0x000f68000c1e1900 */
[----:B------:R-:W5:Y:S01]  /*0290*/  LDG.E R11, desc[UR4][R28.64+-0x4] ;  /* 0xfffffc041c0b7981 */ /* 0x000f62000c1e1900 */
[----:B0-----:R-:W-:-:S04]  /*02a0*/  IMAD.WIDE R20, R21, 0x4, R14 ;  /* 0x0000000415147825 */ /* 0x001fc800078e020e */
[--C-:B--2---:R-:W-:Y:S02]  /*02b0*/  IMAD.WIDE R24, R25, 0x4, R14.reuse ;  /* 0x0000000419187825 */ /* 0x104fe400078e020e */
[----:B------:R-:W2:Y:S02]  /*02c0*/  LDG.E R20, desc[UR4][R20.64] ;  /* 0x0000000414147981 */ /* 0x000ea4000c1e1900 */
[--C-:B---3--:R-:W-:Y:S02]  /*02d0*/  IMAD.WIDE R22, R23, 0x4, R14.reuse ;  /* 0x0000000417167825 */ /* 0x108fe400078e020e */
[----:B------:R-:W2:Y:S02]  /*02e0*/  LDG.E R24, desc[UR4][R24.64] ;  /* 0x0000000418187981 */ /* 0x000ea4000c1e1900 */
[--C-:B----4-:R-:W-:Y:S02]  /*02f0*/  IMAD.WIDE R18, R19, 0x4, R14.reuse ;  /* 0x0000000413127825 */ /* 0x110fe400078e020e */
[----:B------:R-:W2:Y:S02]  /*0300*/  LDG.E R23, desc[UR4][R22.64] ;  /* 0x0000000416177981 */ /* 0x000ea4000c1e1900 */
[----:B-----5:R-:W-:-:S02]  /*0310*/  IMAD.WIDE R16, R17, 0x4, R14 ;  /* 0x0000000411107825 */ /* 0x020fc400078e020e */
[----:B------:R-:W3:Y:S04]  /*0320*/  LDG.E R18, desc[UR4][R18.64] ;  /* 0x0000000412127981 */ /* 0x000ee8000c1e1900 */
[----:B------:R0:W3:Y:S01]  /*0330*/  LDG.E R21, desc[UR4][R16.64] ;  /* 0x0000000410157981 */ /* 0x0000e2000c1e1900 */
[----:B------:R-:W-:-:S03]  /*0340*/  IMAD.WIDE R26, R27, 0x4, R14 ;  /* 0x000000041b1a7825 */ /* 0x000fc600078e020e */
[----:B------:R-:W4:Y:S04]  /*0350*/  LDG.E R25, desc[UR4][R28.64] ;  /* 0x000000041c197981 */ /* 0x000f28000c1e1900 */
[----:B------:R-:W5:Y:S01]  /*0360*/  LDG.E R19, desc[UR4][R28.64+0x4] ;  /* 0x000004041c137981 */ /* 0x000f62000c1e1900 */
[----:B0-----:R-:W-:-:S03]  /*0370*/  IMAD.WIDE R16, R11, 0x4, R14 ;  /* 0x000000040b107825 */ /* 0x001fc600078e020e */
[----:B------:R-:W5:Y:S04]  /*0380*/  LDG.E R11, desc[UR4][R26.64] ;  /* 0x000000041a0b7981 */ /* 0x000f68000c1e1900 */
[----:B------:R-:W5:Y:S04]  /*0390*/  LDG.E R22, desc[UR4][R16.64] ;  /* 0x0000000410167981 */ /* 0x000f68000c1e1900 */
[----:B------:R-:W5:Y:S04]  /*03a0*/  LDG.E R27, desc[UR4][R28.64+0x8] ;  /* 0x000008041c1b7981 */ /* 0x000f68000c1e1900 */
[----:B------:R-:W5:Y:S04]  /*03b0*/  LDG.E R16, desc[UR4][R28.64+0x10] ;  /* 0x000010041c107981 */ /* 0x000f68000c1e1900 */
[----:B------:R-:W5:Y:S01]  /*03c0*/  LDG.E R17, desc[UR4][R28.64+0x18] ;  /* 0x000018041c117981 */ /* 0x000f62000c1e1900 */
[----:B--2---:R-:W-:-:S03]  /*03d0*/  IADD3 R23, PT, PT, R23, R20, R24 ;  /* 0x0000001417177210 */ /* 0x004fc60007ffe018 */
[----:B------:R-:W2:Y:S01]  /*03e0*/  LDG.E R20, desc[UR4][R28.64+0xc] ;  /* 0x00000c041c147981 */ /* 0x000ea2000c1e1900 */
[----:B---3--:R-:W-:-:S03]  /*03f0*/  IADD3 R18, PT, PT, R21, R23, R18 ;  /* 0x0000001715127210 */ /* 0x008fc60007ffe012 */
[----:B------:R-:W3:Y:S04]  /*0400*/  LDG.E R21, desc[UR4][R28.64+0x14] ;  /* 0x000014041c157981 */ /* 0x000ee8000c1e1900 */
[----:B------:R-:W3:Y:S04]  /*0410*/  LDG.E R23, desc[UR4][R28.64+-0x1c] ;  /* 0xffffe4041c177981 */ /* 0x000ee8000c1e1900 */
[----:B------:R-:W3:Y:S01]  /*0420*/  LDG.E R29, desc[UR4][R28.64+0x1c] ;  /* 0x00001c041c1d7981 */ /* 0x000ee2000c1e1900 */
[----:B----4-:R-:W-:Y:S01]  /*0430*/  IMAD.WIDE R24, R25, 0x4, R14 ;  /* 0x0000000419187825 */ /* 0x010fe200078e020e */
[----:B-----5:R-:W-:-:S03]  /*0440*/  IADD3 R11, PT, PT, R22, R18, R11 ;  /* 0x00000012160b7210 */ /* 0x020fc60007ffe00b */
[--C-:B------:R-:W-:Y:S02]  /*0450*/  IMAD.WIDE R18, R19, 0x4, R14.reuse ;  /* 0x0000000413127825 */ /* 0x100fe400078e020e */
[----:B------:R-:W4:Y:S02]  /*0460*/  LDG.E R24, desc[UR4][R24.64] ;  /* 0x0000000418187981 */ /* 0x000f24000c1e1900 */
[----:B------:R-:W-:-:S06]  /*0470*/  IMAD.WIDE R26, R27, 0x4, R14 ;  /* 0x000000041b1a7825 */ /* 0x000fcc00078e020e */
[----:B------:R-:W5:Y:S04]  /*0480*/  LDG.E R26, desc[UR4][R26.64] ;  /* 0x000000041a1a7981 */ /* 0x000f68000c1e1900 */
[----:B------:R2:W4:Y:S02]  /*0490*/  LDG.E R25, desc[UR4][R18.64] ;  /* 0x0000000412197981 */ /* 0x000524000c1e1900 */
[----:B--2---:R-:W-:-:S05]  /*04a0*/  IMAD.WIDE R18, R20, 0x4, R14 ;  /* 0x0000000414127825 */ /* 0x004fca00078e020e */
[----:B------:R0:W5:Y:S01]  /*04b0*/  LDG.E R27, desc[UR4][R18.64] ;  /* 0x00000004121b7981 */ /* 0x000162000c1e1900 */
[----:B---3--:R-:W-:-:S04]  /*04c0*/  IMAD.WIDE R20, R21, 0x4, R14 ;  /* 0x0000000415147825 */ /* 0x008fc800078e020e */
[--C-:B------:R-:W-:Y:S02]  /*04d0*/  IMAD.WIDE R22, R23, 0x4, R14.reuse ;  /* 0x0000000417167825 */ /* 0x100fe400078e020e */
[----:B------:R-:W2:Y:S02]  /*04e0*/  LDG.E R21, desc[UR4][R20.64] ;  /* 0x0000000414157981 */ /* 0x000ea4000c1e1900 */
[--C-:B0-----:R-:W-:Y:S02]  /*04f0*/  IMAD.WIDE R18, R16, 0x4, R14.reuse ;  /* 0x0000000410127825 */ /* 0x101fe400078e020e */
[----:B------:R-:W3:Y:S02]  /*0500*/  LDG.E R22, desc[UR4][R22.64] ;  /* 0x0000000416167981 */ /* 0x000ee4000c1e1900 */
[--C-:B------:R-:W-:Y:S02]  /*0510*/  IMAD.WIDE R16, R17, 0x4, R14.reuse ;  /* 0x0000000411107825 */ /* 0x100fe400078e020e */
[----:B------:R-:W2:Y:S02]  /*0520*/  LDG.E R18, desc[UR4][R18.64] ;  /* 0x0000000412127981 */ /* 0x000ea4000c1e1900 */
[----:B------:R-:W-:-:S02]  /*0530*/  IMAD.WIDE R14, R29, 0x4, R14 ;  /* 0x000000041d0e7825 */ /* 0x000fc400078e020e */
[----:B------:R-:W3:Y:S04]  /*0540*/  LDG.E R16, desc[UR4][R16.64] ;  /* 0x0000000410107981 */ /* 0x000ee8000c1e1900 */
[----:B------:R-:W3:Y:S01]  /*0550*/  LDG.E R14, desc[UR4][R14.64] ;  /* 0x000000040e0e7981 */ /* 0x000ee2000c1e1900 */
[----:B------:R-:W-:Y:S02]  /*0560*/  IADD3 R4, PT, PT, R4, 0x10, RZ ;  /* 0x0000001004047810 */ /* 0x000fe40007ffe0ff */
[----:B----4-:R-:W-:Y:S02]  /*0570*/  IADD3 R11, PT, PT, R25, R11, R24 ;  /* 0x0000000b190b7210 */ /* 0x010fe40007ffe018 */
[----:B------:R-:W-:Y:S02]  /*0580*/  ISETP.NE.AND P1, PT, R4, RZ, PT ;  /* 0x000000ff0400720c */ /* 0x000fe40003f25270 */
[----:B------:R-:W-:-:S02]  /*0590*/  IADD3 R9, PT, PT, R9, 0x10, RZ ;  /* 0x0000001009097810 */ /* 0x000fc40007ffe0ff */
[----:B-----5:R-:W-:-:S04]  /*05a0*/  IADD3 R11, PT, PT, R27, R11, R26 ;  /* 0x0000000b1b0b7210 */ /* 0x020fc80007ffe01a */
[----:B--2---:R-:W-:-:S04]  /*05b0*/  IADD3 R11, PT, PT, R21, R11, R18 ;  /* 0x0000000b150b7210 */ /* 0x004fc80007ffe012 */
[----:B---3--:R-:W-:-:S05]  /*05c0*/  IADD3 R11, PT, PT, R14, R11, R16 ;  /* 0x0000000b0e0b7210 */ /* 0x008fca0007ffe010 */
[----:B------:R-:W-:-:S05]  /*05d0*/  IMAD.IADD R11, R22, 0x1, R11 ;  /* 0x00000001160b7824 */ /* 0x000fca00078e020b */
[----:B------:R-:W-:-:S04]  /*05e0*/  SHF.L.U32 R11, R11, 0x1, RZ ;  /* 0x000000010b0b7819 */ /* 0x000fc800000006ff */
[----:B------:R-:W-:Y:S01]  /*05f0*/  IADD3 R10, PT, PT, R10, 0x10, -R11 ;  /* 0x000000100a0a7810 */ /* 0x000fe20007ffe80b */
[----:B------:R-:W-:Y:S06]  /*0600*/  @P1 BRA `(.L_x_4) ;  /* 0xfffffffc00001947 */ /* 0x000fec000383ffff */
.L_x_3:
[----:B------:R-:W-:Y:S05]  /*0610*/  BSYNC.RECONVERGENT B1 ;  /* 0x0000000000017941 */ /* 0x000fea0003800200 */
.L_x_2:
[----:B------:R-:W-:Y:S05]  /*0620*/  @!P0 BRA `(.L_x_1) ;  /* 0x0000000400508947 */ /* 0x000fea0003800000 */
[----:B------:R-:W-:Y:S01]  /*0630*/  ISETP.GE.U32.AND P0, PT, R6, 0x8, PT ;  /* 0x000000080600780c */ /* 0x000fe20003f06070 */
[----:B------:R-:W-:Y:S01]  /*0640*/  BSSY.RECONVERGENT B1, `(.L_x_5) ;  /* 0x0000027000017945 */ /* 0x000fe20003800200 */
[----:B------:R-:W-:-:S04]  /*0650*/  LOP3.LUT R4, R3, 0x7, RZ, 0xc0, !PT ;  /* 0x0000000703047812 */ /* 0x000fc800078ec0ff */
[----:B------:R-:W-:-:S07]  /*0660*/  ISETP.NE.AND P1, PT, R4, RZ, PT ;  /* 0x000000ff0400720c */ /* 0x000fce0003f25270 */
[----:B------:R-:W-:Y:S06]  /*0670*/  @!P0 BRA `(.L_x_6) ;  /* 0x00000000008c8947 */ /* 0x000fec0003800000 */
[----:B------:R-:W0:Y:S01]  /*0680*/  LDC.64 R28, c[0x0][0x398] ;  /* 0x0000e600ff1c7b82 */ /* 0x000e220000000a00 */
[----:B------:R-:W-:-:S07]  /*0690*/  IADD3 R9, PT, PT, R7, R8, RZ ;  /* 0x0000000807097210 */ /* 0x000fce0007ffe0ff */
[----:B------:R-:W1:Y:S01]  /*06a0*/  LDC.64 R12, c[0x0][0x388] ;  /* 0x0000e200ff0c7b82 */ /* 0x000e620000000a00 */
[----:B0-----:R-:W-:-:S05]  /*06b0*/  IMAD.WIDE R28, R9, 0x4, R28 ;  /* 0x00000004091c7825 */ /* 0x001fca00078e021c */
[----:B------:R-:W1:Y:S04]  /*06c0*/  LDG.E R25, desc[UR4][R28.64] ;  /* 0x000000041c197981 */ /* 0x000e68000c1e1900 */
[----:B------:R-:W2:Y:S04]  /*06d0*/  LDG.E R21, desc[UR4][R28.64+0x8] ;  /* 0x000008041c157981 */ /* 0x000ea8000c1e1900 */
[----:B------:R-:W3:Y:S04]  /*06e0*/  LDG.E R15, desc[UR4][R28.64+0xc] ;  /* 0x00000c041c0f7981 */ /* 0x000ee8000c1e1900 */
[----:B------:R-:W4:Y:S04]  /*06f0*/  LDG.E R17, desc[UR4][R28.64+0x10] ;  /* 0x000010041c117981 */ /* 0x000f28000c1e1900 */
[----:B------:R-:W5:Y:S04]  /*0700*/  LDG.E R19, desc[UR4][R28.64+0x14] ;  /* 0x000014041c137981 */ /* 0x000f68000c1e1900 */
[----:B------:R-:W5:Y:S04]  /*0710*/  LDG.E R23, desc[UR4][R28.64+0x18] ;  /* 0x000018041c177981 */ /* 0x000f68000c1e1900 */
[----:B------:R-:W5:Y:S04]  /*0720*/  LDG.E R27, desc[UR4][R28.64+0x1c] ;  /* 0x00001c041c1b7981 */ /* 0x000f68000c1e1900 */
[----:B------:R-:W5:Y:S01]  /*0730*/  LDG.E R9, desc[UR4][R28.64+0x4] ;  /* 0x000004041c097981 */ /* 0x000f62000c1e1900 */
[----:B-1----:R-:W-:-:S04]  /*0740*/  IMAD.WIDE R24, R25, 0x4, R12 ;  /* 0x0000000419187825 */ /* 0x002fc800078e020c */
[--C-:B--2---:R-:W-:Y:S02]  /*0750*/  IMAD.WIDE R20, R21, 0x4, R12.reuse ;  /* 0x0000000415147825 */ /* 0x104fe400078e020c */
[----:B------:R-:W2:Y:S02]  /*0760*/  LDG.E R24, desc[UR4][R24.64] ;  /* 0x0000000418187981 */ /* 0x000ea4000c1e1900 */
[--C-:B---3--:R-:W-:Y:S02]  /*0770*/  IMAD.WIDE R14, R15, 0x4, R12.reuse ;  /* 0x000000040f0e7825 */ /* 0x108fe400078e020c */
[----:B------:R-:W2:Y:S02]  /*0780*/  LDG.E R21, desc[UR4][R20.64] ;  /* 0x0000000414157981 */ /* 0x000ea4000c1e1900 */
[--C-:B----4-:R-:W-:Y:S02]  /*0790*/  IMAD.WIDE R16, R17, 0x4, R12.reuse ;  /* 0x0000000411107825 */ /* 0x110fe400078e020c */
[----:B------:R-:W2:Y:S02]  /*07a0*/  LDG.E R14, desc[UR4][R14.64] ;  /* 0x000000040e0e7981 */ /* 0x000ea4000c1e1900 */
[----:B-----5:R-:W-:-:S02]  /*07b0*/  IMAD.WIDE R18, R19, 0x4, R12 ;  /* 0x0000000413127825 */ /* 0x020fc400078e020c */
[----:B------:R-:W3:Y:S02]  /*07c0*/  LDG.E R16, desc[UR4][R16.64] ;  /* 0x0000000410107981 */ /* 0x000ee4000c1e1900 */
[--C-:B------:R-:W-:Y:S02]  /*07d0*/  IMAD.WIDE R22, R23, 0x4, R12.reuse ;  /* 0x0000000417167825 */ /* 0x100fe400078e020c */
[----:B------:R-:W3:Y:S02]  /*07e0*/  LDG.E R18, desc[UR4][R18.64] ;  /* 0x0000000412127981 */ /* 0x000ee4000c1e1900 */
[--C-:B------:R-:W-:Y:S02]  /*07f0*/  IMAD.WIDE R26, R27, 0x4, R12.reuse ;  /* 0x000000041b1a7825 */ /* 0x100fe400078e020c */
[----:B------:R-:W4:Y:S02]  /*0800*/  LDG.E R22, desc[UR4][R22.64] ;  /* 0x0000000416167981 */ /* 0x000f24000c1e1900 */
[----:B------:R-:W-:-:S02]  /*0810*/  IMAD.WIDE R12, R9, 0x4, R12 ;  /* 0x00000004090c7825 */ /* 0x000fc400078e020c */
[----:B------:R-:W4:Y:S04]  /*0820*/  LDG.E R26, desc[UR4][R26.64] ;  /* 0x000000041a1a7981 */ /* 0x000f28000c1e1900 */
[----:B------:R-:W5:Y:S01]  /*0830*/  LDG.E R12, desc[UR4][R12.64] ;  /* 0x000000040c0c7981 */ /* 0x000f62000c1e1900 */
[----:B------:R-:W-:Y:S02]  /*0840*/  IADD3 R8, PT, PT, R8, 0x8, RZ ;  /* 0x0000000808087810 */ /* 0x000fe40007ffe0ff */
[----:B--2---:R-:W-:-:S04]  /*0850*/  IADD3 R21, PT, PT, R14, R24, R21 ;  /* 0x000000180e157210 */ /* 0x004fc80007ffe015 */
[----:B---3--:R-:W-:-:S04]  /*0860*/  IADD3 R21, PT, PT, R18, R21, R16 ;  /* 0x0000001512157210 */ /* 0x008fc80007ffe010 */
[----:B----4-:R-:W-:-:S05]  /*0870*/  IADD3 R21, PT, PT, R26, R21, R22 ;  /* 0x000000151a157210 */ /* 0x010fca0007ffe016 */
[----:B-----5:R-:W-:-:S05]  /*0880*/  IMAD.IADD R9, R12, 0x1, R21 ;  /* 0x000000010c097824 */ /* 0x020fca00078e0215 */
[----:B------:R-:W-:-:S04]  /*0890*/  SHF.L.U32 R9, R9, 0x1, RZ ;  /* 0x0000000109097819 */ /* 0x000fc800000006ff */
[----:B------:R-:W-:-:S07]  /*08a0*/  IADD3 R10, PT, PT, R10, 0x8, -R9 ;  /* 0x000000080a0a7810 */ /* 0x000fce0007ffe809 */
.L_x_6:
[----:B------:R-:W-:Y:S05]  /*08b0*/  BSYNC.RECONVERGENT B1 ;  /* 0x0000000000017941 */ /* 0x000fea0003800200 */
.L_x_5:
[----:B------:R-:W-:Y:S05]  /*08c0*/  @!P1 BRA `(.L_x_1) ;  /* 0x0000000000a89947 */ /* 0x000fea0003800000 */
[----:B------:R-:W-:Y:S01]  /*08d0*/  ISETP.GE.U32.AND P0, PT, R4, 0x4, PT ;  /* 0x000000040400780c */ /* 0x000fe20003f06070 */
[----:B------:R-:W-:Y:S01]  /*08e0*/  BSSY.RECONVERGENT B1, `(.L_x_7) ;  /* 0x0000019000017945 */ /* 0x000fe20003800200 */
[----:B------:R-:W-:-:S04]  /*08f0*/  LOP3.LUT R3, R3, 0x3, RZ, 0xc0, !PT ;  /* 0x0000000303037812 */ /* 0x000fc800078ec0ff */
[----:B------:R-:W-:-:S07]  /*0900*/  ISETP.NE.AND P1, PT, R3, RZ, PT ;  /* 0x000000ff0300720c */ /* 0x000fce0003f25270 */
[----:B------:R-:W-:Y:S06]  /*0910*/  @!P0 BRA `(.L_x_8) ;  /* 0x0000000000548947 */ /* 0x000fec0003800000 */
[----:B------:R-:W0:Y:S01]  /*0920*/  LDC.64 R12, c[0x0][0x398] ;  /* 0x0000e600ff0c7b82 */ /* 0x000e220000000a00 */
[----:B------:R-:W-:-:S05]  /*0930*/  IADD3 R19, PT, PT, R7, R8, RZ ;  /* 0x0000000807137210 */ /* 0x000fca0007ffe0ff */
[----:B0-----:R-:W-:Y:S02]  /*0940*/  IMAD.WIDE R18, R19, 0x4, R12 ;  /* 0x0000000413127825 */ /* 0x001fe400078e020c */
[----:B------:R-:W0:Y:S03]  /*0950*/  LDC.64 R12, c[0x0][0x388] ;  /* 0x0000e200ff0c7b82 */ /* 0x000e260000000a00 */
[----:B------:R-:W0:Y:S04]  /*0960*/  LDG.E R21, desc[UR4][R18.64] ;  /* 0x0000000412157981 */ /* 0x000e28000c1e1900 */
[----:B------:R-:W2:Y:S04]  /*0970*/  LDG.E R17, desc[UR4][R18.64+0x8] ;  /* 0x0000080412117981 */ /* 0x000ea8000c1e1900 */
[----:B------:R-:W3:Y:S04]  /*0980*/  LDG.E R15, desc[UR4][R18.64+0xc] ;  /* 0x00000c04120f7981 */ /* 0x000ee8000c1e1900 */
[----:B------:R-:W4:Y:S01]  /*0990*/  LDG.E R9, desc[UR4][R18.64+0x4] ;  /* 0x0000040412097981 */ /* 0x000f22000c1e1900 */
[----:B0-----:R-:W-:-:S04]  /*09a0*/  IMAD.WIDE R20, R21, 0x4, R12 ;  /* 0x0000000415147825 */ /* 0x001fc800078e020c */
[--C-:B--2---:R-:W-:Y:S02]  /*09b0*/  IMAD.WIDE R16, R17, 0x4, R12.reuse ;  /* 0x0000000411107825 */ /* 0x104fe400078e020c */
[----:B------:R-:W2:Y:S02]  /*09c0*/  LDG.E R20, desc[UR4][R20.64] ;  /* 0x0000000414147981 */ /* 0x000ea4000c1e1900 */
[--C-:B---3--:R-:W-:Y:S02]  /*09d0*/  IMAD.WIDE R14, R15, 0x4, R12.reuse ;  /* 0x000000040f0e7825 */ /* 0x108fe400078e020c */
[----:B------:R-:W2:Y:S02]  /*09e0*/  LDG.E R17, desc[UR4][R16.64] ;  /* 0x0000000410117981 */ /* 0x000ea4000c1e1900 */
[----:B----4-:R-:W-:Y:S02]  /*09f0*/  IMAD.WIDE R12, R9, 0x4, R12 ;  /* 0x00000004090c7825 */ /* 0x010fe400078e020c */
[----:B------:R-:W2:Y:S04]  /*0a00*/  LDG.E R14, desc[UR4][R14.64] ;  /* 0x000000040e0e7981 */ /* 0x000ea8000c1e1900 */
[----:B------:R-:W3:Y:S01]  /*0a10*/  LDG.E R9, desc[UR4][R12.64] ;  /* 0x000000040c097981 */ /* 0x000ee2000c1e1900 */
[----:B------:R-:W-:-:S02]  /*0a20*/  IADD3 R8, PT, PT, R8, 0x4, RZ ;  /* 0x0000000408087810 */ /* 0x000fc40007ffe0ff */
[----:B--2---:R-:W-:-:S05]  /*0a30*/  IADD3 R4, PT, PT, R14, R20, R17 ;  /* 0x000000140e047210 */ /* 0x004fca0007ffe011 */
[----:B---3--:R-:W-:-:S05]  /*0a40*/  IMAD.IADD R9, R9, 0x1, R4 ;  /* 0x0000000109097824 */ /* 0x008fca00078e0204 */
[----:B------:R-:W-:-:S04]  /*0a50*/  SHF.L.U32 R9, R9, 0x1, RZ ;  /* 0x0000000109097819 */ /* 0x000fc800000006ff */
[----:B------:R-:W-:-:S07]  /*0a60*/  IADD3 R10, PT, PT, R10, 0x4, -R9 ;  /* 0x000000040a0a7810 */ /* 0x000fce0007ffe809 */
.L_x_8:
[----:B------:R-:W-:Y:S05]  /*0a70*/  BSYNC.RECONVERGENT B1 ;  /* 0x0000000000017941 */ /* 0x000fea0003800200 */
.L_x_7:
[----:B------:R-:W-:Y:S05]  /*0a80*/  @!P1 BRA `(.L_x_1) ;  /* 0x0000000000389947 */ /* 0x000fea0003800000 */
[----:B------:R-:W0:Y:S01]  /*0a90*/  LDC.64 R12, c[0x0][0x388] ;  /* 0x0000e200ff0c7b82 */ /* 0x000e220000000a00 */
[----:B------:R-:W-:Y:S01]  /*0aa0*/  IADD3 R11, PT, PT, R7, R8, RZ ;  /* 0x00000008070b7210 */ /* 0x000fe20007ffe0ff */
[----:B------:R-:W-:-:S06]  /*0ab0*/  IMAD.MOV R3, RZ, RZ, -R3 ;  /* 0x000000ffff037224 */ /* 0x000fcc00078e0a03 */
[----:B------:R-:W1:Y:S02]  /*0ac0*/  LDC.64 R14, c[0x0][0x398] ;  /* 0x0000e600ff0e7b82 */ /* 0x000e640000000a00 */
.L_x_9:
[----:B-1----:R-:W-:-:S06]  /*0ad0*/  IMAD.WIDE R6, R11, 0x4, R14 ;  /* 0x000000040b067825 */ /* 0x002fcc00078e020e */
[----:B------:R-:W0:Y:S01]  /*0ae0*/  LDG.E R7, desc[UR4][R6.64] ;  /* 0x0000000406077981 */ /* 0x000e22000c1e1900 */
[----:B------:R-:W-:Y:S01]  /*0af0*/  IADD3 R3, PT, PT, R3, 0x1, RZ ;  /* 0x0000000103037810 */ /* 0x000fe20007ffe0ff */
[----:B0-----:R-:W-:-:S06]  /*0b00*/  IMAD.WIDE R8, R7, 0x4, R12 ;  /* 0x0000000407087825 */ /* 0x001fcc00078e020c */
[----:B------:R-:W2:Y:S01]  /*0b10*/  LDG.E R9, desc[UR4][R8.64] ;  /* 0x0000000408097981 */ /* 0x000ea2000c1e1900 */
[----:B------:R-:W-:Y:S02]  /*0b20*/  ISETP.NE.AND P0, PT, R3, RZ, PT ;  /* 0x000000ff0300720c */ /* 0x000fe40003f05270 */
[----:B------:R-:W-:Y:S01]  /*0b30*/  IADD3 R11, PT, PT, R11, 0x1, RZ ;  /* 0x000000010b0b7810 */ /* 0x000fe20007ffe0ff */
[----:B--2---:R-:W-:-:S05]  /*0b40*/  IMAD R10, R9, -0x2, R10 ;  /* 0xfffffffe090a7824 */ /* 0x004fca00078e020a */
[----:B------:R-:W-:-:S05]  /*0b50*/  IADD3 R10, PT, PT, R10, 0x1, RZ ;  /* 0x000000010a0a7810 */ /* 0x000fca0007ffe0ff */
[----:B------:R-:W-:Y:S05]  /*0b60*/  @P0 BRA `(.L_x_9) ;  /* 0xfffffffc00d80947 */ /* 0x000fea000383ffff */
.L_x_1:
[----:B------:R-:W-:Y:S05]  /*0b70*/  BSYNC.RECONVERGENT B0 ;  /* 0x0000000000007941 */ /* 0x000fea0003800200 */
.L_x_0:
[----:B------:R-:W-:-:S13]  /*0b80*/  ISETP.GE.AND P0, PT, R10, 0x1, PT ;  /* 0x000000010a00780c */ /* 0x000fda0003f06270 */
[----:B------:R-:W0:Y:S02]  /*0b90*/  @P0 LDC.64 R6, c[0x0][0x380] ;  /* 0x0000e000ff060b82 */ /* 0x000e240000000a00 */
[----:B0-----:R-:W-:-:S05]  /*0ba0*/  @P0 IMAD.WIDE R6, R0, 0x4, R6 ;  /* 0x0000000400060825 */ /* 0x001fca00078e0206 */
[----:B------:R0:W-:Y:S01]  /*0bb0*/  @P0 STG.E desc[UR4][R6.64], RZ ;  /* 0x000000ff06000986 */ /* 0x0001e2000c101904 */
[----:B------:R-:W-:Y:S05]  /*0bc0*/  @P0 EXIT ;  /* 0x000000000000094d */ /* 0x000fea0003800000 */
[----:B------:R-:W-:-:S13]  /*0bd0*/  ISETP.GT.AND P0, PT, R10, -0x1, PT ;  /* 0xffffffff0a00780c */ /* 0x000fda0003f04270 */
[----:B0-----:R-:W0:Y:S02]  /*0be0*/  @!P0 LDC.64 R6, c[0x0][0x380] ;  /* 0x0000e000ff068b82 */ /* 0x001e240000000a00 */
[----:B0-----:R-:W-:-:S05]  /*0bf0*/  @!P0 IMAD.WIDE R6, R0, 0x4, R6 ;  /* 0x0000000400068825 */ /* 0x001fca00078e0206 */
[----:B------:R0:W-:Y:S01]  /*0c00*/  @!P0 STG.E desc[UR4][R6.64], R5 ;  /* 0x0000000506008986 */ /* 0x0001e2000c101904 */
[----:B------:R-:W-:Y:S05]  /*0c10*/  @!P0 EXIT ;  /* 0x000000000000894d */ /* 0x000fea0003800000 */
[----:B0-----:R-:W0:Y:S02]  /*0c20*/  LDC.64 R4, c[0x0][0x380] ;  /* 0x0000e000ff047b82 */ /* 0x001e240000000a00 */
[----:B0-----:R-:W-:-:S05]  /*0c30*/  IMAD.WIDE R4, R0, 0x4, R4 ;  /* 0x0000000400047825 */ /* 0x001fca00078e0204 */
[----:B------:R-:W-:Y:S01]  /*0c40*/  STG.E desc[UR4][R4.64], R2 ;  /* 0x0000000204007986 */ /* 0x000fe2000c101904 */
[----:B------:R-:W-:Y:S05]  /*0c50*/  EXIT ;  /* 0x000000000000794d */ /* 0x000fea0003800000 */
.L_x_10:
[----:B------:R-:W-:-:S00]  /*0c60*/  BRA `(.L_x_10) ;  /* 0xfffffffc00fc7947 */ /* 0x000fc0000383ffff */
[----:B------:R-:W-:-:S00]  /*0c70*/  NOP ;  /* 0x0000000000007918 */ /* 0x000fc00000000000 */
        /* <DEDUP_REMOVED lines=8> */
.L_x_39:


//--------------------- .text._Z11CheckPassGBPiS_iiS_ --------------------------
	.section	.text._Z11CheckPassGBPiS_iiS_,"ax",@progbits
	.align	128
        .global         _Z11CheckPassGBPiS_iiS_
        .type           _Z11CheckPassGBPiS_iiS_,@function
        .size           _Z11CheckPassGBPiS_iiS_,(.L_x_40 - _Z11CheckPassGBPiS_iiS_)
        .other          _Z11CheckPassGBPiS_iiS_,@"STO_CUDA_ENTRY STV_DEFAULT"
_Z11CheckPassGBPiS_iiS_:
.text._Z11CheckPassGBPiS_iiS_:
        /* <DEDUP_REMOVED lines=9> */
[----:B------:R-:W1:Y:S01]  /*0090*/  LDCU.64 UR4, c[0x0][0x358] ;  /* 0x00006b00ff0477ac */ /* 0x000e620008000a00 */
[----:B0-----:R-:W-:-:S05]  /*00a0*/  IMAD.WIDE R2, R5, 0x4, R2 ;  /* 0x0000000405027825 */ /* 0x001fca00078e0202 */
[----:B-1----:R-:W2:Y:S01]  /*00b0*/  LDG.E R0, desc[UR4][R2.64] ;  /* 0x0000000402007981 */ /* 0x002ea2000c1e1900 */
[----:B------:R-:W-:Y:S01]  /*00c0*/  BSSY.RECONVERGENT B0, `(.L_x_11) ;  /* 0x0000064000007945 */ /* 0x000fe20003800200 */
[----:B------:R-:W-:Y:S01]  /*00d0*/  IMAD.MOV.U32 R9, RZ, RZ, RZ ;  /* 0x000000ffff097224 */ /* 0x000fe200078e00ff */
[----:B--2---:R-:W-:Y:S01]  /*00e0*/  ISETP.GE.AND P0, PT, R0, 0x1, PT ;  /* 0x000000010000780c */ /* 0x004fe20003f06270 */
[----:B------:R-:W-:-:S12]  /*00f0*/  IMAD R8, R5, R0, RZ ;  /* 0x0000000005087224 */ /* 0x000fd800078e02ff */
[----:B------:R-:W-:Y:S05]  /*0100*/  @!P0 BRA `(.L_x_12) ;  /* 0x00000004007c8947 */ /* 0x000fea0003800000 */
[C---:B------:R-:W-:Y:S01]  /*0110*/  ISETP.GE.U32.AND P1, PT, R0.reuse, 0x10, PT ;  /* 0x000000100000780c */ /* 0x040fe20003f26070 */
[----:B------:R-:W-:Y:S01]  /*0120*/  BSSY.RECONVERGENT B1, `(.L_x_13) ;  /* 0x000002a000017945 */ /* 0x000fe20003800200 */
[----:B------:R-:W-:Y:S01]  /*0130*/  LOP3.LUT R26, R0, 0xf, RZ, 0xc0, !PT ;  /* 0x0000000f001a7812 */ /* 0x000fe200078ec0ff */
[----:B------:R-:W-:Y:S02]  /*0140*/  IMAD.MOV.U32 R9, RZ, RZ, RZ ;  /* 0x000000ffff097224 */ /* 0x000fe400078e00ff */
[----:B------:R-:W-:Y:S01]  /*0150*/  IMAD.MOV.U32 R11, RZ, RZ, RZ ;  /* 0x000000ffff0b7224 */ /* 0x000fe200078e00ff */
[----:B------:R-:W-:-:S07]  /*0160*/  ISETP.NE.AND P0, PT, R26, RZ, PT ;  /* 0x000000ff1a00720c */ /* 0x000fce0003f05270 */
[----:B------:R-:W-:Y:S06]  /*0170*/  @!P1 BRA `(.L_x_14) ;  /* 0x0000000000909947 */ /* 0x000fec0003800000 */
[----:B------:R-:W0:Y:S01]  /*0180*/  LDC.64 R4, c[0x0][0x388] ;  /* 0x0000e200ff047b82 */ /* 0x000e220000000a00 */
[----:B------:R-:W-:Y:S01]  /*0190*/  LOP3.LUT R11, R0, 0x7ffffff0, RZ, 0xc0, !PT ;  /* 0x7ffffff0000b7812 */ /* 0x000fe200078ec0ff */
[----:B------:R-:W-:Y:S02]  /*01a0*/  IMAD.MOV.U32 R9, RZ, RZ, RZ ;  /* 0x000000ffff097224 */ /* 0x000fe400078e00ff */
[----:B------:R-:W-:Y:S02]  /*01b0*/  IMAD.MOV.U32 R13, RZ, RZ, R8 ;  /* 0x000000ffff0d7224 */ /* 0x000fe400078e0008 */
[----:B------:R-:W-:Y:S01]  /*01c0*/  IMAD.MOV R10, RZ, RZ, -R11 ;  /* 0x000000ffff0a7224 */ /* 0x000fe200078e0a0b */
[----:B0-----:R-:W-:-:S05]  /*01d0*/  IADD3 R4, P1, PT, R4, 0x20, RZ ;  /* 0x0000002004047810 */ /* 0x001fca0007f3e0ff */
[----:B------:R-:W-:-:S08]  /*01e0*/  IMAD.X R5, RZ, RZ, R5, P1 ;  /* 0x000000ffff057224 */ /* 0x000fd000008e0605 */
.L_x_15:
[----:B------:R-:W-:-:S05]  /*01f0*/  IMAD.WIDE R6, R13, 0x4, R4 ;  /* 0x000000040d067825 */ /* 0x000fca00078e0204 */
[----:B------:R-:W2:Y:S04]  /*0200*/  LDG.E R22, desc[UR4][R6.64+-0x20] ;  /* 0xffffe00406167981 */ /* 0x000ea8000c1e1900 */
[----:B------:R-:W2:Y:S04]  /*0210*/  LDG.E R24, desc[UR4][R6.64+-0x1c] ;  /* 0xffffe40406187981 */ /* 0x000ea8000c1e1900 */
[----:B------:R-:W3:Y:S04]  /*0220*/  LDG.E R12, desc[UR4][R6.64+-0x18] ;  /* 0xffffe804060c7981 */ /* 0x000ee8000c1e1900 */
[----:B------:R-:W3:Y:S04]  /*0230*/  LDG.E R15, desc[UR4][R6.64+-0x14] ;  /* 0xffffec04060f7981 */ /* 0x000ee8000c1e1900 */
[----:B------:R-:W4:Y:S04]  /*0240*/  LDG.E R23, desc[UR4][R6.64+-0x10] ;  /* 0xfffff00406177981 */ /* 0x000f28000c1e1900 */
[----:B------:R-:W4:Y:S04]  /*0250*/  LDG.E R20, desc[UR4][R6.64+-0xc] ;  /* 0xfffff40406147981 */ /* 0x000f28000c1e1900 */
[----:B------:R-:W5:Y:S04]  /*0260*/  LDG.E R21, desc[UR4][R6.64+-0x8] ;  /* 0xfffff80406157981 */ /* 0x000f68000c1e1900 */
[----:B------:R-:W5:Y:S04]  /*0270*/  LDG.E R18, desc[UR4][R6.64+-0x4] ;  /* 0xfffffc0406127981 */ /* 0x000f68000c1e1900 */
[----:B------:R-:W5:Y:S04]  /*0280*/  LDG.E R19, desc[UR4][R6.64] ;  /* 0x0000000406137981 */ /* 0x000f68000c1e1900 */
[----:B------:R-:W5:Y:S04]  /*0290*/  LDG.E R16, desc[UR4][R6.64+0x4] ;  /* 0x0000040406107981 */ /* 0x000f68000c1e1900 */
[----:B------:R-:W5:Y:S04]  /*02a0*/  LDG.E R17, desc[UR4][R6.64+0x8] ;  /* 0x0000080406117981 */ /* 0x000f68000c1e1900 */
[----:B------:R-:W5:Y:S04]  /*02b0*/  LDG.E R14, desc[UR4][R6.64+0xc] ;  /* 0x00000c04060e7981 */ /* 0x000f68000c1e1900 */
[----:B------:R-:W5:Y:S01]  /*02c0*/  LDG.E R25, desc[UR4][R6.64+0x10] ;  /* 0x0000100406197981 */ /* 0x000f62000c1e1900 */
[----:B--2---:R-:W-:-:S03]  /*02d0*/  LOP3.LUT R27, R24, R22, R9, 0x96, !PT ;  /* 0x00000016181b7212 */ /* 0x004fc600078e9609 */
[----:B------:R-:W2:Y:S04]  /*02e0*/  LDG.E R22, desc[UR4][R6.64+0x14] ;  /* 0x0000140406167981 */ /* 0x000ea8000c1e1900 */
[----:B------:R-:W2:Y:S04]  /*02f0*/  LDG.E R9, desc[UR4][R6.64+0x18] ;  /* 0x0000180406097981 */ /* 0x000ea8000c1e1900 */
[----:B------:R-:W2:Y:S01]  /*0300*/  LDG.E R24, desc[UR4][R6.64+0x1c] ;  /* 0x00001c0406187981 */ /* 0x000ea2000c1e1900 */
[----:B---3--:R-:W-:Y:S01]  /*0310*/  LOP3.LUT R12, R15, R12, R27, 0x96, !PT ;  /* 0x0000000c0f0c7212 */ /* 0x008fe200078e961b */
[----:B------:R-:W-:-:S03]  /*0320*/  VIADD R10, R10, 0x10 ;  /* 0x000000100a0a7836 */ /* 0x000fc60000000000 */
[----:B----4-:R-:W-:Y:S02]  /*0330*/  LOP3.LUT R12, R20, R23, R12, 0x96, !PT ;  /* 0x00000017140c7212 */ /* 0x010fe400078e960c */
[----:B------:R-:W-:Y:S02]  /*0340*/  ISETP.NE.AND P1, PT, R10, RZ, PT ;  /* 0x000000ff0a00720c */ /* 0x000fe40003f25270 */
[----:B-----5:R-:W-:-:S04]  /*0350*/  LOP3.LUT R12, R18, R21, R12, 0x96, !PT ;  /* 0x00000015120c7212 */ /* 0x020fc800078e960c */
[----:B------:R-:W-:-:S04]  /*0360*/  LOP3.LUT R12, R16, R19, R12, 0x96, !PT ;  /* 0x00000013100c7212 */ /* 0x000fc800078e960c */
[----:B------:R-:W-:Y:S01]  /*0370*/  LOP3.LUT R12, R14, R17, R12, 0x96, !PT ;  /* 0x000000110e0c7212 */ /* 0x000fe200078e960c */
[----:B------:R-:W-:-:S03]  /*0380*/  VIADD R13, R13, 0x10 ;  /* 0x000000100d0d7836 */ /* 0x000fc60000000000 */
[----:B--2---:R-:W-:-:S04]  /*0390*/  LOP3.LUT R12, R22, R25, R12, 0x96, !PT ;  /* 0x00000019160c7212 */ /* 0x004fc800078e960c */
[----:B------:R-:W-:Y:S01]  /*03a0*/  LOP3.LUT R9, R24, R9, R12, 0x96, !PT ;  /* 0x0000000918097212 */ /* 0x000fe200078e960c */
[----:B------:R-:W-:Y:S06]  /*03b0*/  @P1 BRA `(.L_x_15) ;  /* 0xfffffffc008c1947 */ /* 0x000fec000383ffff */
.L_x_14:
[----:B------:R-:W-:Y:S05]  /*03c0*/  BSYNC.RECONVERGENT B1 ;  /* 0x0000000000017941 */ /* 0x000fea0003800200 */
.L_x_13:
[----:B------:R-:W-:Y:S05]  /*03d0*/  @!P0 BRA `(.L_x_12) ;  /* 0x0000000000c88947 */ /* 0x000fea0003800000 */
[----:B------:R-:W-:Y:S01]  /*03e0*/  ISETP.GE.U32.AND P0, PT, R26, 0x8, PT ;  /* 0x000000081a00780c */ /* 0x000fe20003f06070 */
[----:B------:R-:W-:Y:S01]  /*03f0*/  BSSY.RECONVERGENT B1, `(.L_x_16) ;  /* 0x0000014000017945 */ /* 0x000fe20003800200 */
[----:B------:R-:W-:-:S04]  /*0400*/  LOP3.LUT R17, R0, 0x7, RZ, 0xc0, !PT ;  /* 0x0000000700117812 */ /* 0x000fc800078ec0ff */
[----:B------:R-:W-:-:S07]  /*0410*/  ISETP.NE.AND P1, PT, R17, RZ, PT ;  /* 0x000000ff1100720c */ /* 0x000fce0003f25270 */
[----:B------:R-:W-:Y:S06]  /*0420*/  @!P0 BRA `(.L_x_17) ;  /* 0x0000000000408947 */ /* 0x000fec0003800000 */
[----:B------:R-:W0:Y:S01]  /*0430*/  LDC.64 R4, c[0x0][0x388] ;  /* 0x0000e200ff047b82 */ /* 0x000e220000000a00 */
[----:B------:R-:W-:-:S04]  /*0440*/  IMAD.IADD R7, R8, 0x1, R11 ;  /* 0x0000000108077824 */ /* 0x000fc800078e020b */
[----:B0-----:R-:W-:-:S05]  /*0450*/  IMAD.WIDE R4, R7, 0x4, R4 ;  /* 0x0000000407047825 */ /* 0x001fca00078e0204 */
[----:B------:R-:W2:Y:S04]  /*0460*/  LDG.E R6, desc[UR4][R4.64] ;  /* 0x0000000404067981 */ /* 0x000ea8000c1e1900 */
[----:B------:R-:W2:Y:S04]  /*0470*/  LDG.E R7, desc[UR4][R4.64+0x4] ;  /* 0x0000040404077981 */ /* 0x000ea8000c1e1900 */
[----:B------:R-:W2:Y:S04]  /*0480*/  LDG.E R10, desc[UR4][R4.64+0x8] ;  /* 0x00000804040a7981 */ /* 0x000ea8000c1e1900 */
[----:B------:R-:W3:Y:S04]  /*0490*/  LDG.E R13, desc[UR4][R4.64+0xc] ;  /* 0x00000c04040d7981 */ /* 0x000ee8000c1e1900 */
[----:B------:R-:W3:Y:S04]  /*04a0*/  LDG.E R12, desc[UR4][R4.64+0x10] ;  /* 0x00001004040c7981 */ /* 0x000ee8000c1e1900 */
[----:B------:R-:W4:Y:S04]  /*04b0*/  LDG.E R15, desc[UR4][R4.64+0x14] ;  /* 0x00001404040f7981 */ /* 0x000f28000c1e1900 */
[----:B------:R-:W4:Y:S04]  /*04c0*/  LDG.E R14, desc[UR4][R4.64+0x18] ;  /* 0x00001804040e7981 */ /* 0x000f28000c1e1900 */
[----:B------:R-:W5:Y:S01]  /*04d0*/  LDG.E R16, desc[UR4][R4.64+0x1c] ;  /* 0x00001c0404107981 */ /* 0x000f62000c1e1900 */
[----:B------:R-:W-:Y:S01]  /*04e0*/  VIADD R11, R11, 0x8 ;  /* 0x000000080b0b7836 */ /* 0x000fe20000000000 */
[----:B--2---:R-:W-:-:S04]  /*04f0*/  LOP3.LUT R6, R10, R6, R7, 0x96, !PT ;  /* 0x000000060a067212 */ /* 0x004fc800078e9607 */
[----:B---3--:R-:W-:-:S04]  /*0500*/  LOP3.LUT R6, R12, R6, R13, 0x96, !PT ;  /* 0x000000060c067212 */ /* 0x008fc800078e960d */
[----:B----4-:R-:W-:-:S04]  /*0510*/  LOP3.LUT R6, R14, R6, R15, 0x96, !PT ;  /* 0x000000060e067212 */ /* 0x010fc800078e960f */
[----:B-----5:R-:W-:-:S07]  /*0520*/  LOP3.LUT R9, R9, R6, R16, 0x96, !PT ;  /* 0x0000000609097212 */ /* 0x020fce00078e9610 */
.L_x_17:
[----:B------:R-:W-:Y:S05]  /*0530*/  BSYNC.RECONVERGENT B1 ;  /* 0x0000000000017941 */ /* 0x000fea0003800200 */
.L_x_16:
        /* <DEDUP_REMOVED lines=12> */
[----:B------:R-:W3:Y:S01]  /*0600*/  LDG.E R13, desc[UR4][R4.64+0xc] ;  /* 0x00000c04040d7981 */ /* 0x000ee2000c1e1900 */
[----:B------:R-:W-:Y:S01]  /*0610*/  VIADD R11, R11, 0x4 ;  /* 0x000000040b0b7836 */ /* 0x000fe20000000000 */
[----:B--2---:R-:W-:-:S04]  /*0620*/  LOP3.LUT R6, R12, R6, R7, 0x96, !PT ;  /* 0x000000060c067212 */ /* 0x004fc800078e9607 */
[----:B---3--:R-:W-:-:S07]  /*0630*/  LOP3.LUT R9, R9, R6, R13, 0x96, !PT ;  /* 0x0000000609097212 */ /* 0x008fce00078e960d */
.L_x_19:
[----:B------:R-:W-:Y:S05]  /*0640*/  BSYNC.RECONVERGENT B1 ;  /* 0x0000000000017941 */ /* 0x000fea0003800200 */
.L_x_18:
[----:B------:R-:W-:Y:S05]  /*0650*/  @!P1 BRA `(.L_x_12) ;  /* 0x0000000000289947 */ /* 0x000fea0003800000 */
[----:B------:R-:W0:Y:S01]  /*0660*/  LDC.64 R6, c[0x0][0x388] ;  /* 0x0000e200ff067b82 */ /* 0x000e220000000a00 */
[----:B------:R-:W-:Y:S02]  /*0670*/  IMAD.IADD R11, R8, 0x1, R11 ;  /* 0x00000001080b7824 */ /* 0x000fe400078e020b */
[----:B------:R-:W-:-:S07]  /*0680*/  IMAD.MOV R10, RZ, RZ, -R10 ;  /* 0x000000ffff0a7224 */ /* 0x000fce00078e0a0a */
.L_x_20:
[----:B0-----:R-:W-:-:S06]  /*0690*/  IMAD.WIDE R4, R11, 0x4, R6 ;  /* 0x000000040b047825 */ /* 0x001fcc00078e0206 */
[----:B------:R-:W2:Y:S01]  /*06a0*/  LDG.E R4, desc[UR4][R4.64] ;  /* 0x0000000404047981 */ /* 0x000ea2000c1e1900 */
[----:B------:R-:W-:Y:S02]  /*06b0*/  VIADD R10, R10, 0x1 ;  /* 0x000000010a0a7836 */ /* 0x000fe40000000000 */
[----:B------:R-:W-:-:S03]  /*06c0*/  VIADD R11, R11, 0x1 ;  /* 0x000000010b0b7836 */ /* 0x000fc60000000000 */
[----:B------:R-:W-:Y:S02]  /*06d0*/  ISETP.NE.AND P0, PT, R10, RZ, PT ;  /* 0x000000ff0a00720c */ /* 0x000fe40003f05270 */
[----:B--2---:R-:W-:-:S11]  /*06e0*/  LOP3.LUT R9, R4, R9, RZ, 0x3c, !PT ;  /* 0x0000000904097212 */ /* 0x004fd600078e3cff */
[----:B------:R-:W-:Y:S05]  /*06f0*/  @P0 BRA `(.L_x_20) ;  /* 0xfffffffc00e40947 */ /* 0x000fea000383ffff */
.L_x_12:
[----:B------:R-:W-:Y:S05]  /*0700*/  BSYNC.RECONVERGENT B0 ;  /* 0x0000000000007941 */ /* 0x000fea0003800200 */
.L_x_11:
[----:B------:R-:W-:-:S13]  /*0710*/  ISETP.GE.AND P0, PT, R0, 0x1, PT ;  /* 0x000000010000780c */ /* 0x000fda0003f06270 */
[----:B------:R-:W-:Y:S05]  /*0720*/  @!P0 EXIT ;  /* 0x000000000000894d */ /* 0x000fea0003800000 */
[----:B------:R-:W0:Y:S01]  /*0730*/  LDC.64 R10, c[0x0][0x380] ;  /* 0x0000e000ff0a7b82 */ /* 0x000e220000000a00 */
[----:B------:R-:W-:-:S07]  /*0740*/  IMAD.MOV.U32 R15, RZ, RZ, RZ ;  /* 0x000000ffff0f7224 */ /* 0x000fce00078e00ff */
[----:B------:R-:W1:Y:S02]  /*0750*/  LDC.64 R12, c[0x0][0x388] ;  /* 0x0000e200ff0c7b82 */ /* 0x000e640000000a00 */
.L_x_21:
[----:B------:R-:W-:-:S04]  /*0760*/  IMAD.IADD R7, R8, 0x1, R15 ;  /* 0x0000000108077824 */ /* 0x000fc800078e020f */
[----:B-1----:R-:W-:-:S06]  /*0770*/  IMAD.WIDE R4, R7, 0x4, R12 ;  /* 0x0000000407047825 */ /* 0x002fcc00078e020c */
[----:B------:R-:W2:Y:S01]  /*0780*/  LDG.E R4, desc[UR4][R4.64] ;  /* 0x0000000404047981 */ /* 0x000ea2000c1e1900 */
[----:B0-----:R-:W-:Y:S01]  /*0790*/  IMAD.WIDE R6, R7, 0x4, R10 ;  /* 0x0000000407067825 */ /* 0x001fe200078e020a */
[----:B--2---:R-:W-:-:S05]  /*07a0*/  LOP3.LUT R17, R4, R9, RZ, 0x3c, !PT ;  /* 0x0000000904117212 */ /* 0x004fca00078e3cff */
[----:B------:R2:W-:Y:S04]  /*07b0*/  STG.E desc[UR4][R6.64], R17 ;  /* 0x0000001106007986 */ /* 0x0005e8000c101904 */
[----:B------:R-:W3:Y:S01]  /*07c0*/  LDG.E R0, desc[UR4][R2.64] ;  /* 0x0000000402007981 */ /* 0x000ee2000c1e1900 */
[----:B------:R-:W-:-:S05]  /*07d0*/  VIADD R15, R15, 0x1 ;  /* 0x000000010f0f7836 */ /* 0x000fca0000000000 */
[----:B---3--:R-:W-:-:S13]  /*07e0*/  ISETP.GE.AND P0, PT, R15, R0, PT ;  /* 0x000000000f00720c */ /* 0x008fda0003f06270 */
[----:B--2---:R-:W-:Y:S05]  /*07f0*/  @!P0 BRA `(.L_x_21) ;  /* 0xfffffffc00d88947 */ /* 0x004fea000383ffff */
[----:B------:R-:W-:Y:S05]  /*0800*/  EXIT ;  /* 0x000000000000794d */ /* 0x000fea0003800000 */
.L_x_22:
        /* <DEDUP_REMOVED lines=15> */
.L_x_40:


//--------------------- .text._Z15DataPassGBIter0PiS_S_S_S_ii --------------------------
	.section	.text._Z15DataPassGBIter0PiS_S_S_S_ii,"ax",@progbits
	.align	128
        .global         _Z15DataPassGBIter0PiS_S_S_S_ii
        .type           _Z15DataPassGBIter0PiS_S_S_S_ii,@function
        .size           _Z15DataPassGBIter0PiS_S_S_S_ii,(.L_x_41 - _Z15DataPassGBIter0PiS_S_S_S_ii)
        .other          _Z15DataPassGBIter0PiS_S_S_S_ii,@"STO_CUDA_ENTRY STV_DEFAULT"
_Z15DataPassGBIter0PiS_S_S_S_ii:
.text._Z15DataPassGBIter0PiS_S_S_S_ii:
[----:B------:R-:W-:Y:S01]  /*0000*/  LDC R1, c[0x0][0x37c] ;  /* 0x0000df00ff017b82 */ /* 0x000fe20000000800 */
[----:B------:R-:W0:Y:S07]  /*0010*/  S2R R7, SR_TID.X ;  /* 0x0000000000077919 */ /* 0x000e2e0000002100 */
[----:B------:R-:W0:Y:S01]  /*0020*/  S2UR UR6, SR_CTAID.X ;  /* 0x00000000000679c3 */ /* 0x000e220000002500 */
[----:B------:R-:W1:Y:S07]  /*0030*/  LDCU.64 UR4, c[0x0][0x358] ;  /* 0x00006b00ff0477ac */ /* 0x000e6e0008000a00 */
[----:B------:R-:W0:Y:S08]  /*0040*/  LDC R0, c[0x0][0x360] ;  /* 0x0000d800ff007b82 */ /* 0x000e300000000800 */
[----:B------:R-:W2:Y:S01]  /*0050*/  LDC.64 R2, c[0x0][0x3a0] ;  /* 0x0000e800ff027b82 */ /* 0x000ea20000000a00 */
[----:B0-----:R-:W-:Y:S01]  /*0060*/  IMAD R7, R0, UR6, R7 ;  /* 0x0000000600077c24 */ /* 0x001fe2000f8e0207 */
[----:B------:R-:W0:Y:S03]  /*0070*/  LDCU UR6, c[0x0][0x3a8] ;  /* 0x00007500ff0677ac */ /* 0x000e260008000800 */
[----:B--2---:R-:W-:-:S05]  /*0080*/  IMAD.WIDE R2, R7, 0x4, R2 ;  /* 0x0000000407027825 */ /* 0x004fca00078e0202 */
[----:B-1----:R-:W2:Y:S02]  /*0090*/  LDG.E R0, desc[UR4][R2.64] ;  /* 0x0000000402007981 */ /* 0x002ea4000c1e1900 */
[----:B--2---:R-:W-:-:S04]  /*00a0*/  ISETP.GE.AND P0, PT, R0, 0x1, PT ;  /* 0x000000010000780c */ /* 0x004fc80003f06270 */
[----:B0-----:R-:W-:-:S13]  /*00b0*/  ISETP.GE.OR P0, PT, R7, UR6, !P0 ;  /* 0x0000000607007c0c */ /* 0x001fda000c706670 */
[----:B------:R-:W-:Y:S05]  /*00c0*/  @P0 EXIT ;  /* 0x000000000000094d */ /* 0x000fea0003800000 */
[----:B------:R-:W0:Y:S08]  /*00d0*/  LDC.64 R4, c[0x0][0x390] ;  /* 0x0000e400ff047b82 */ /* 0x000e300000000a00 */
[----:B------:R-:W1:Y:S08]  /*00e0*/  LDC.64 R8, c[0x0][0x398] ;  /* 0x0000e600ff087b82 */ /* 0x000e700000000a00 */
[----:B------:R-:W2:Y:S01]  /*00f0*/  LDC.64 R10, c[0x0][0x380] ;  /* 0x0000e000ff0a7b82 */ /* 0x000ea20000000a00 */
[----:B0-----:R-:W-:-:S05]  /*0100*/  IMAD.WIDE R4, R7, 0x4, R4 ;  /* 0x0000000407047825 */ /* 0x001fca00078e0204 */
[----:B------:R0:W5:Y:S01]  /*0110*/  LDG.E R13, desc[UR4][R4.64] ;  /* 0x00000004040d7981 */ /* 0x000162000c1e1900 */
[----:B------:R-:W-:Y:S02]  /*0120*/  HFMA2 R15, -RZ, RZ, 0, 0 ;  /* 0x00000000ff0f7431 */ /* 0x000fe400000001ff */
[----:B-1----:R-:W-:-:S07]  /*0130*/  IMAD R0, R7, R0, RZ ;  /* 0x0000000007007224 */ /* 0x002fce00078e02ff */
.L_x_23:
[----:B0-----:R-:W-:-:S05]  /*0140*/  IADD3 R5, PT, PT, R0, R15, RZ ;  /* 0x0000000f00057210 */ /* 0x001fca0007ffe0ff */
[----:B------:R-:W-:-:S06]  /*0150*/  IMAD.WIDE R4, R5, 0x4, R8 ;  /* 0x0000000405047825 */ /* 0x000fcc00078e0208 */
[----:B------:R-:W2:Y:S02]  /*0160*/  LDG.E R5, desc[UR4][R4.64] ;  /* 0x0000000404057981 */ /* 0x000ea4000c1e1900 */
[----:B--2---:R-:W-:-:S05]  /*0170*/  IMAD.WIDE R6, R5, 0x4, R10 ;  /* 0x0000000405067825 */ /* 0x004fca00078e020a */
[----:B-----5:R1:W-:Y:S04]  /*0180*/  STG.E desc[UR4][R6.64], R13 ;  /* 0x0000000d06007986 */ /* 0x0203e8000c101904 */
[----:B------:R-:W2:Y:S01]  /*0190*/  LDG.E R12, desc[UR4][R2.64] ;  /* 0x00000004020c7981 */ /* 0x000ea2000c1e1900 */
[----:B------:R-:W-:-:S04]  /*01a0*/  IADD3 R15, PT, PT, R15, 0x1, RZ ;  /* 0x000000010f0f7810 */ /* 0x000fc80007ffe0ff */
[----:B--2---:R-:W-:-:S13]  /*01b0*/  ISETP.GE.AND P0, PT, R15, R12, PT ;  /* 0x0000000c0f00720c */ /* 0x004fda0003f06270 */
[----:B-1----:R-:W-:Y:S05]  /*01c0*/  @!P0 BRA `(.L_x_23) ;  /* 0xfffffffc00dc8947 */ /* 0x002fea000383ffff */
[----:B------:R-:W-:Y:S05]  /*01d0*/  EXIT ;  /* 0x000000000000794d */ /* 0x000fea0003800000 */
.L_x_24:
        /* <DEDUP_REMOVED lines=10> */
.L_x_41:


//--------------------- .text._Z10DataPassGBPiS_S_S_S_S_ii --------------------------
	.section	.text._Z10DataPassGBPiS_S_S_S_S_ii,"ax",@progbits
	.align	128
        .global         _Z10DataPassGBPiS_S_S_S_S_ii
        .type           _Z10DataPassGBPiS_S_S_S_S_ii,@function
        .size           _Z10DataPassGBPiS_S_S_S_S_ii,(.L_x_42 - _Z10DataPassGBPiS_S_S_S_S_ii)
        .other          _Z10DataPassGBPiS_S_S_S_S_ii,@"STO_CUDA_ENTRY STV_DEFAULT"
_Z10DataPassGBPiS_S_S_S_S_ii:
.text._Z10DataPassGBPiS_S_S_S_S_ii:
[----:B------:R-:W-:Y:S01]  /*0000*/  LDC R1, c[0x0][0x37c] ;  /* 0x0000df00ff017b82 */ /* 0x000fe20000000800 */
[----:B------:R-:W0:Y:S07]  /*0010*/  S2R R3, SR_TID.X ;  /* 0x0000000000037919 */ /* 0x000e2e0000002100 */
[----:B------:R-:W0:Y:S01]  /*0020*/  S2UR UR6, SR_CTAID.X ;  /* 0x00000000000679c3 */ /* 0x000e220000002500 */
[----:B------:R-:W1:Y:S07]  /*0030*/  LDCU.64 UR4, c[0x0][0x358] ;  /* 0x00006b00ff0477ac */ /* 0x000e6e0008000a00 */
[----:B------:R-:W0:Y:S08]  /*0040*/  LDC R0, c[0x0][0x360] ;  /* 0x0000d800ff007b82 */ /* 0x000e300000000800 */
[----:B------:R-:W2:Y:S08]  /*0050*/  LDC.64 R8, c[0x0][0x3a8] ;  /* 0x0000ea00ff087b82 */ /* 0x000eb00000000a00 */
[----:B------:R-:W3:Y:S01]  /*0060*/  LDC.64 R10, c[0x0][0x390] ;  /* 0x0000e400ff0a7b82 */ /* 0x000ee20000000a00 */
[----:B0-----:R-:W-:-:S04]  /*0070*/  IMAD R3, R0, UR6, R3 ;  /* 0x0000000600037c24 */ /* 0x001fc8000f8e0203 */
[----:B--2---:R-:W-:-:S05]  /*0080*/  IMAD.WIDE R8, R3, 0x4, R8 ;  /* 0x0000000403087825 */ /* 0x004fca00078e0208 */
[----:B-1----:R-:W2:Y:S01]  /*0090*/  LDG.E R0, desc[UR4][R8.64] ;  /* 0x0000000408007981 */ /* 0x002ea2000c1e1900 */
[----:B---3--:R-:W-:-:S05]  /*00a0*/  IMAD.WIDE R10, R3, 0x4, R10 ;  /* 0x00000004030a7825 */ /* 0x008fca00078e020a */
[----:B------:R-:W3:Y:S01]  /*00b0*/  LDG.E R7, desc[UR4][R10.64] ;  /* 0x000000040a077981 */ /* 0x000ee2000c1e1900 */
[----:B------:R-:W-:Y:S01]  /*00c0*/  HFMA2 R2, -RZ, RZ, 0, 5.9604644775390625e-08 ;  /* 0x00000001ff027431 */ /* 0x000fe200000001ff */
[----:B------:R-:W-:Y:S01]  /*00d0*/  BSSY.RECONVERGENT B0, `(.L_x_25) ;  /* 0x00000a7000007945 */ /* 0x000fe20003800200 */
[----:B--2---:R-:W-:Y:S01]  /*00e0*/  ISETP.GE.AND P0, PT, R0, 0x1, PT ;  /* 0x000000010000780c */ /* 0x004fe20003f06270 */
[----:B------:R-:W-:Y:S02]  /*00f0*/  IMAD R3, R3, R0, RZ ;  /* 0x0000000003037224 */ /* 0x000fe400078e02ff */
[----:B---3--:R-:W-:-:S10]  /*0100*/  IMAD R7, R7, -0x2, R2 ;  /* 0xfffffffe07077824 */ /* 0x008fd400078e0202 */
[----:B------:R-:W-:Y:S05]  /*0110*/  @!P0 BRA `(.L_x_26) ;  /* 0x0000000800888947 */ /* 0x000fea0003800000 */
[C---:B------:R-:W-:Y:S01]  /*0120*/  ISETP.GE.U32.AND P1, PT, R0.reuse, 0x10, PT ;  /* 0x000000100000780c */ /* 0x040fe20003f26070 */
[----:B------:R-:W-:Y:S01]  /*0130*/  BSSY.RECONVERGENT B1, `(.L_x_27) ;  /* 0x000004b000017945 */ /* 0x000fe20003800200 */
[----:B------:R-:W-:Y:S02]  /*0140*/  LOP3.LUT R4, R0, 0xf, RZ, 0xc0, !PT ;  /* 0x0000000f00047812 */ /* 0x000fe400078ec0ff */
[----:B------:R-:W-:Y:S02]  /*0150*/  MOV R6, RZ ;  /* 0x000000ff00067202 */ /* 0x000fe40000000f00 */
[----:B------:R-:W-:-:S07]  /*0160*/  ISETP.NE.AND P0, PT, R4, RZ, PT ;  /* 0x000000ff0400720c */ /* 0x000fce0003f05270 */
[----:B------:R-:W-:Y:S06]  /*0170*/  @!P1 BRA `(.L_x_28) ;  /* 0x0000000400189947 */ /* 0x000fec0003800000 */
[----:B------:R-:W0:Y:S01]  /*0180*/  LDC.64 R12, c[0x0][0x3a0] ;  /* 0x0000e800ff0c7b82 */ /* 0x000e220000000a00 */
[----:B------:R-:W-:Y:S01]  /*0190*/  LOP3.LUT R6, R0, 0x7ffffff0, RZ, 0xc0, !PT ;  /* 0x7ffffff000067812 */ /* 0x000fe200078ec0ff */
[----:B------:R-:W-:-:S03]  /*01a0*/  IMAD.MOV.U32 R5, RZ, RZ, R3 ;  /* 0x000000ffff057224 */ /* 0x000fc600078e0003 */
[----:B------:R-:W-:Y:S02]  /*01b0*/  IADD3 R2, PT, PT, -R6, RZ, RZ ;  /* 0x000000ff06027210 */ /* 0x000fe40007ffe1ff */
[----:B0-----:R-:W-:-:S04]  /*01c0*/  IADD3 R12, P1, PT, R12, 0x20, RZ ;  /* 0x000000200c0c7810 */ /* 0x001fc80007f3e0ff */
[----:B------:R-:W-:-:S09]  /*01d0*/  IADD3.X R13, PT, PT, RZ, R13, RZ, P1, !PT ;  /* 0x0000000dff0d7210 */ /* 0x000fd20000ffe4ff */
.L_x_29:
[----:B------:R-:W-:Y:S01]  /*01e0*/  IMAD.WIDE R14, R5, 0x4, R12 ;  /* 0x00000004050e7825 */ /* 0x000fe200078e020c */
[----:B------:R-:W0:Y:S04]  /*01f0*/  LDC.64 R16, c[0x0][0x388] ;  /* 0x0000e200ff107b82 */ /* 0x000e280000000a00 */
[----:B------:R-:W0:Y:S04]  /*0200*/  LDG.E R19, desc[UR4][R14.64+-0x20] ;  /* 0xffffe0040e137981 */ /* 0x000e28000c1e1900 */
[----:B------:R-:W2:Y:S04]  /*0210*/  LDG.E R25, desc[UR4][R14.64+-0x18] ;  /* 0xffffe8040e197981 */ /* 0x000ea8000c1e1900 */
[----:B------:R-:W3:Y:S04]  /*0220*/  LDG.E R21, desc[UR4][R14.64+-0x14] ;  /* 0xffffec040e157981 */ /* 0x000ee8000c1e1900 */
[----:B------:R-:W4:Y:S04]  /*0230*/  LDG.E R22, desc[UR4][R14.64+-0x10] ;  /* 0xfffff0040e167981 */ /* 0x000f28000c1e1900 */
[----:B------:R-:W5:Y:S04]  /*0240*/  LDG.E R23, desc[UR4][R14.64+-0x8] ;  /* 0xfffff8040e177981 */ /* 0x000f68000c1e1900 */
[----:B------:R-:W4:Y:S04]  /*0250*/  LDG.E R27, desc[UR4][R14.64+-0xc] ;  /* 0xfffff4040e1b7981 */ /* 0x000f28000c1e1900 */
[----:B------:R-:W5:Y:S01]  /*0260*/  LDG.E R29, desc[UR4][R14.64+-0x4] ;  /* 0xfffffc040e1d7981 */ /* 0x000f62000c1e1900 */
[----:B0-----:R-:W-:-:S04]  /*0270*/  IMAD.WIDE R18, R19, 0x4, R16 ;  /* 0x0000000413127825 */ /* 0x001fc800078e0210 */
[--C-:B--2---:R-:W-:Y:S02]  /*0280*/  IMAD.WIDE R24, R25, 0x4, R16.reuse ;  /* 0x0000000419187825 */ /* 0x104fe400078e0210 */
[----:B------:R-:W2:Y:S02]  /*0290*/  LDG.E R18, desc[UR4][R18.64] ;  /* 0x0000000412127981 */ /* 0x000ea4000c1e1900 */
[--C-:B---3--:R-:W-:Y:S02]  /*02a0*/  IMAD.WIDE R20, R21, 0x4, R16.reuse ;  /* 0x0000000415147825 */ /* 0x108fe400078e0210 */
[----:B------:R-:W2:Y:S02]  /*02b0*/  LDG.E R19, desc[UR4][R24.64] ;  /* 0x0000000418137981 */ /* 0x000ea4000c1e1900 */
[--C-:B----4-:R-:W-:Y:S02]  /*02c0*/  IMAD.WIDE R26, R27, 0x4, R16.reuse ;  /* 0x000000041b1a7825 */ /* 0x110fe400078e0210 */
[----:B------:R0:W2:Y:S02]  /*02d0*/  LDG.E R25, desc[UR4][R20.64] ;  /* 0x0000000414197981 */ /* 0x0000a4000c1e1900 */
[----:B-----5:R-:W-:-:S02]  /*02e0*/  IMAD.WIDE R28, R29, 0x4, R16 ;  /* 0x000000041d1c7825 */ /* 0x020fc400078e0210 */
[----:B------:R-:W3:Y:S02]  /*02f0*/  LDG.E R26, desc[UR4][R26.64] ;  /* 0x000000041a1a7981 */ /* 0x000ee4000c1e1900 */
[----:B0-----:R-:W-:-:S04]  /*0300*/  IMAD.WIDE R20, R22, 0x4, R16 ;  /* 0x0000000416147825 */ /* 0x001fc800078e0210 */
[----:B------:R-:W-:Y:S01]  /*0310*/  IMAD.WIDE R22, R23, 0x4, R16 ;  /* 0x0000000417167825 */ /* 0x000fe200078e0210 */
[----:B------:R-:W4:Y:S04]  /*0320*/  LDG.E R27, desc[UR4][R14.64] ;  /* 0x000000040e1b7981 */ /* 0x000f28000c1e1900 */
[----:B------:R-:W3:Y:S04]  /*0330*/  LDG.E R24, desc[UR4][R20.64] ;  /* 0x0000000414187981 */ /* 0x000ee8000c1e1900 */
[----:B------:R-:W5:Y:S04]  /*0340*/  LDG.E R22, desc[UR4][R22.64] ;  /* 0x0000000416167981 */ /* 0x000f68000c1e1900 */
[----:B------:R-:W5:Y:S04]  /*0350*/  LDG.E R23, desc[UR4][R28.64] ;  /* 0x000000041c177981 */ /* 0x000f68000c1e1900 */
[----:B------:R-:W5:Y:S04]  /*0360*/  LDG.E R29, desc[UR4][R14.64+0x4] ;  /* 0x000004040e1d7981 */ /* 0x000f68000c1e1900 */
[----:B------:R-:W5:Y:S01]  /*0370*/  LDG.E R28, desc[UR4][R14.64+0x8] ;  /* 0x000008040e1c7981 */ /* 0x000f62000c1e1900 */
[----:B--2---:R-:W-:Y:S01]  /*0380*/  IADD3 R25, PT, PT, R25, R18, R19 ;  /* 0x0000001219197210 */ /* 0x004fe20007ffe013 */
[----:B----4-:R-:W-:-:S02]  /*0390*/  IMAD.WIDE R18, R27, 0x4, R16 ;  /* 0x000000041b127825 */ /* 0x010fc400078e0210 */
[----:B------:R-:W2:Y:S04]  /*03a0*/  LDG.E R27, desc[UR4][R14.64+0xc] ;  /* 0x00000c040e1b7981 */ /* 0x000ea8000c1e1900 */
[----:B------:R-:W4:Y:S01]  /*03b0*/  LDG.E R18, desc[UR4][R18.64] ;  /* 0x0000000412127981 */ /* 0x000f22000c1e1900 */
[----:B---3--:R-:W-:-:S03]  /*03c0*/  IADD3 R24, PT, PT, R26, R25, R24 ;  /* 0x000000191a187210 */ /* 0x008fc60007ffe018 */
[----:B------:R-:W3:Y:S01]  /*03d0*/  LDG.E R25, desc[UR4][R14.64+0x14] ;  /* 0x000014040e197981 */ /* 0x000ee2000c1e1900 */
[----:B-----5:R-:W-:-:S03]  /*03e0*/  IMAD.WIDE R20, R29, 0x4, R16 ;  /* 0x000000041d147825 */ /* 0x020fc600078e0210 */
[----:B------:R-:W5:Y:S04]  /*03f0*/  LDG.E R29, desc[UR4][R14.64+0x10] ;  /* 0x000010040e1d7981 */ /* 0x000f68000c1e1900 */
[----:B------:R-:W4:Y:S01]  /*0400*/  LDG.E R21, desc[UR4][R20.64] ;  /* 0x0000000414157981 */ /* 0x000f22000c1e1900 */
[----:B------:R-:W-:-:S03]  /*0410*/  IADD3 R26, PT, PT, R23, R24, R22 ;  /* 0x00000018171a7210 */ /* 0x000fc60007ffe016 */
[----:B------:R-:W3:Y:S04]  /*0420*/  LDG.E R22, desc[UR4][R14.64+0x18] ;  /* 0x000018040e167981 */ /* 0x000ee8000c1e1900 */
[----:B------:R-:W3:Y:S04]  /*0430*/  LDG.E R23, desc[UR4][R14.64+0x1c] ;  /* 0x00001c040e177981 */ /* 0x000ee8000c1e1900 */
[----:B------:R4:W3:Y:S02]  /*0440*/  LDG.E R24, desc[UR4][R14.64+-0x1c] ;  /* 0xffffe4040e187981 */ /* 0x0008e4000c1e1900 */
[----:B----4-:R-:W-:Y:S01]  /*0450*/  IADD3 R14, PT, PT, R21, R26, R18 ;  /* 0x0000001a150e7210 */ /* 0x010fe20007ffe012 */
[----:B------:R-:W-:-:S04]  /*0460*/  IMAD.WIDE R18, R28, 0x4, R16 ;  /* 0x000000041c127825 */ /* 0x000fc800078e0210 */
[--C-:B--2---:R-:W-:Y:S02]  /*0470*/  IMAD.WIDE R20, R27, 0x4, R16.reuse ;  /* 0x000000041b147825 */ /* 0x104fe400078e0210 */
[----:B------:R-:W2:Y:S02]  /*0480*/  LDG.E R19, desc[UR4][R18.64] ;  /* 0x0000000412137981 */ /* 0x000ea4000c1e1900 */
[----:B-----5:R-:W-:-:S04]  /*0490*/  IMAD.WIDE R26, R29, 0x4, R16 ;  /* 0x000000041d1a7825 */ /* 0x020fc800078e0210 */
[--C-:B---3--:R-:W-:Y:S02]  /*04a0*/  IMAD.WIDE R28, R25, 0x4, R16.reuse ;  /* 0x00000004191c7825 */ /* 0x108fe400078e0210 */
[----:B------:R-:W3:Y:S04]  /*04b0*/  LDG.E R26, desc[UR4][R26.64] ;  /* 0x000000041a1a7981 */ /* 0x000ee8000c1e1900 */
[----:B------:R0:W2:Y:S01]  /*04c0*/  LDG.E R18, desc[UR4][R20.64] ;  /* 0x0000000414127981 */ /* 0x0000a2000c1e1900 */
[----:B------:R-:W-:-:S03]  /*04d0*/  IMAD.WIDE R24, R24, 0x4, R16 ;  /* 0x0000000418187825 */ /* 0x000fc600078e0210 */
[----:B------:R-:W3:Y:S04]  /*04e0*/  LDG.E R29, desc[UR4][R28.64] ;  /* 0x000000041c1d7981 */ /* 0x000ee8000c1e1900 */
[----:B------:R-:W4:Y:S01]  /*04f0*/  LDG.E R24, desc[UR4][R24.64] ;  /* 0x0000000418187981 */ /* 0x000f22000c1e1900 */
[----:B0-----:R-:W-:-:S04]  /*0500*/  IMAD.WIDE R20, R22, 0x4, R16 ;  /* 0x0000000416147825 */ /* 0x001fc800078e0210 */
[----:B------:R-:W-:Y:S01]  /*0510*/  IMAD.WIDE R22, R23, 0x4, R16 ;  /* 0x0000000417167825 */ /* 0x000fe200078e0210 */
[----:B------:R-:W5:Y:S05]  /*0520*/  LDG.E R15, desc[UR4][R20.64] ;  /* 0x00000004140f7981 */ /* 0x000f6a000c1e1900 */
[----:B------:R-:W5:Y:S01]  /*0530*/  LDG.E R22, desc[UR4][R22.64] ;  /* 0x0000000416167981 */ /* 0x000f62000c1e1900 */
[----:B------:R-:W-:-:S05]  /*0540*/  VIADD R2, R2, 0x10 ;  /* 0x0000001002027836 */ /* 0x000fca0000000000 */
[----:B------:R-:W-:Y:S01]  /*0550*/  ISETP.NE.AND P1, PT, R2, RZ, PT ;  /* 0x000000ff0200720c */ /* 0x000fe20003f25270 */
[----:B------:R-:W-:Y:S01]  /*0560*/  VIADD R5, R5, 0x10 ;  /* 0x0000001005057836 */ /* 0x000fe20000000000 */
[----:B--2---:R-:W-:-:S04]  /*0570*/  IADD3 R14, PT, PT, R18, R14, R19 ;  /* 0x0000000e120e7210 */ /* 0x004fc80007ffe013 */
[----:B---3--:R-:W-:-:S04]  /*0580*/  IADD3 R14, PT, PT, R29, R14, R26 ;  /* 0x0000000e1d0e7210 */ /* 0x008fc80007ffe01a */
[----:B-----5:R-:W-:-:S04]  /*0590*/  IADD3 R15, PT, PT, R22, R14, R15 ;  /* 0x0000000e160f7210 */ /* 0x020fc80007ffe00f */
[----:B----4-:R-:W-:-:S04]  /*05a0*/  IADD3 R14, PT, PT, R24, R15, RZ ;  /* 0x0000000f180e7210 */ /* 0x010fc80007ffe0ff */
[----:B------:R-:W-:-:S04]  /*05b0*/  SHF.L.U32 R14, R14, 0x1, RZ ;  /* 0x000000010e0e7819 */ /* 0x000fc800000006ff */
[----:B------:R-:W-:Y:S01]  /*05c0*/  IADD3 R7, PT, PT, R7, 0x10, -R14 ;  /* 0x0000001007077810 */ /* 0x000fe20007ffe80e */
[----:B------:R-:W-:Y:S06]  /*05d0*/  @P1 BRA `(.L_x_29) ;  /* 0xfffffffc00001947 */ /* 0x000fec000383ffff */
.L_x_28:
[----:B------:R-:W-:Y:S05]  /*05e0*/  BSYNC.RECONVERGENT B1 ;  /* 0x0000000000017941 */ /* 0x000fea0003800200 */
.L_x_27:
        /* <DEDUP_REMOVED lines=13> */
[----:B------:R-:W4:Y:S04]  /*06c0*/  LDG.E R15, desc[UR4][R28.64+0x10] ;  /* 0x000010041c0f7981 */ /* 0x000f28000c1e1900 */
[----:B------:R-:W5:Y:S04]  /*06d0*/  LDG.E R19, desc[UR4][R28.64+0x14] ;  /* 0x000014041c137981 */ /* 0x000f68000c1e1900 */
        /* <DEDUP_REMOVED lines=22> */
[----:B----4-:R-:W-:-:S04]  /*0840*/  IADD3 R17, PT, PT, R26, R17, R24 ;  /* 0x000000111a117210 */ /* 0x010fc80007ffe018 */
[----:B-----5:R-:W-:-:S05]  /*0850*/  IADD3 R12, PT, PT, R4, R17, RZ ;  /* 0x00000011040c7210 */ /* 0x020fca0007ffe0ff */
[----:B------:R-:W-:-:S05]  /*0860*/  IMAD.SHL.U32 R12, R12, 0x2, RZ ;  /* 0x000000020c0c7824 */ /* 0x000fca00078e00ff */
[----:B------:R-:W-:-:S07]  /*0870*/  IADD3 R7, PT, PT, R7, 0x8, -R12 ;  /* 0x0000000807077810 */ /* 0x000fce0007ffe80c */
.L_x_31:
[----:B------:R-:W-:Y:S05]  /*0880*/  BSYNC.RECONVERGENT B1 ;  /* 0x0000000000017941 */ /* 0x000fea0003800200 */
.L_x_30:
        /* <DEDUP_REMOVED lines=27> */
.L_x_33:
[----:B------:R-:W-:Y:S05]  /*0a40*/  BSYNC.RECONVERGENT B1 ;  /* 0x0000000000017941 */ /* 0x000fea0003800200 */
.L_x_32:
[----:B------:R-:W-:Y:S05]  /*0a50*/  @!P1 BRA `(.L_x_26) ;  /* 0x0000000000389947 */ /* 0x000fea0003800000 */
[----:B------:R-:W0:Y:S01]  /*0a60*/  LDC.64 R12, c[0x0][0x388] ;  /* 0x0000e200ff0c7b82 */ /* 0x000e220000000a00 */
[----:B------:R-:W-:Y:S01]  /*0a70*/  IMAD.IADD R19, R3, 0x1, R6 ;  /* 0x0000000103137824 */ /* 0x000fe200078e0206 */
[----:B------:R-:W-:-:S06]  /*0a80*/  IADD3 R2, PT, PT, -R4, RZ, RZ ;  /* 0x000000ff04027210 */ /* 0x000fcc0007ffe1ff */
[----:B------:R-:W1:Y:S02]  /*0a90*/  LDC.64 R14, c[0x0][0x3a0] ;  /* 0x0000e800ff0e7b82 */ /* 0x000e640000000a00 */
.L_x_34:
[----:B-1----:R-:W-:-:S06]  /*0aa0*/  IMAD.WIDE R4, R19, 0x4, R14 ;  /* 0x0000000413047825 */ /* 0x002fcc00078e020e */
[----:B------:R-:W0:Y:S01]  /*0ab0*/  LDG.E R5, desc[UR4][R4.64] ;  /* 0x0000000404057981 */ /* 0x000e22000c1e1900 */
[----:B------:R-:W-:Y:S01]  /*0ac0*/  IADD3 R2, PT, PT, R2, 0x1, RZ ;  /* 0x0000000102027810 */ /* 0x000fe20007ffe0ff */
[----:B0-----:R-:W-:-:S06]  /*0ad0*/  IMAD.WIDE R16, R5, 0x4, R12 ;  /* 0x0000000405107825 */ /* 0x001fcc00078e020c */
[----:B------:R-:W2:Y:S01]  /*0ae0*/  LDG.E R16, desc[UR4][R16.64] ;  /* 0x0000000410107981 */ /* 0x000ea2000c1e1900 */
[----:B------:R-:W-:Y:S01]  /*0af0*/  ISETP.NE.AND P0, PT, R2, RZ, PT ;  /* 0x000000ff0200720c */ /* 0x000fe20003f05270 */
[----:B------:R-:W-:Y:S02]  /*0b00*/  VIADD R19, R19, 0x1 ;  /* 0x0000000113137836 */ /* 0x000fe40000000000 */
[----:B--2---:R-:W-:-:S05]  /*0b10*/  IMAD R7, R16, -0x2, R7 ;  /* 0xfffffffe10077824 */ /* 0x004fca00078e0207 */
[----:B------:R-:W-:-:S05]  /*0b20*/  IADD3 R7, PT, PT, R7, 0x1, RZ ;  /* 0x0000000107077810 */ /* 0x000fca0007ffe0ff */
[----:B------:R-:W-:Y:S05]  /*0b30*/  @P0 BRA `(.L_x_34) ;  /* 0xfffffffc00d80947 */ /* 0x000fea000383ffff */
.L_x_26:
[----:B------:R-:W-:Y:S05]  /*0b40*/  BSYNC.RECONVERGENT B0 ;  /* 0x0000000000007941 */ /* 0x000fea0003800200 */
.L_x_25:
[----:B------:R-:W-:-:S13]  /*0b50*/  ISETP.GE.AND P0, PT, R0, 0x1, PT ;  /* 0x000000010000780c */ /* 0x000fda0003f06270 */
[----:B------:R-:W-:Y:S05]  /*0b60*/  @!P0 EXIT ;  /* 0x000000000000894d */ /* 0x000fea0003800000 */
[----:B------:R-:W0:Y:S01]  /*0b70*/  LDC.64 R4, c[0x0][0x388] ;  /* 0x0000e200ff047b82 */ /* 0x000e220000000a00 */
[----:B------:R-:W-:Y:S01]  /*0b80*/  IADD3 R23, PT, PT, R7, -0x1, RZ ;  /* 0xffffffff07177810 */ /* 0x000fe20007ffe0ff */
[----:B------:R-:W-:-:S06]  /*0b90*/  IMAD.MOV.U32 R0, RZ, RZ, RZ ;  /* 0x000000ffff007224 */ /* 0x000fcc00078e00ff */
[----:B------:R-:W1:Y:S08]  /*0ba0*/  LDC.64 R12, c[0x0][0x3a0] ;  /* 0x0000e800ff0c7b82 */ /* 0x000e700000000a00 */
[----:B------:R-:W2:Y:S02]  /*0bb0*/  LDC.64 R14, c[0x0][0x380] ;  /* 0x0000e000ff0e7b82 */ /* 0x000ea40000000a00 */
.L_x_37:
[----:B------:R-:W-:-:S05]  /*0bc0*/  IADD3 R7, PT, PT, R3, R0, RZ ;  /* 0x0000000003077210 */ /* 0x000fca0007ffe0ff */
[----:B-1----:R-:W-:-:S06]  /*0bd0*/  IMAD.WIDE R6, R7, 0x4, R12 ;  /* 0x0000000407067825 */ /* 0x002fcc00078e020c */
[----:B0-----:R-:W0:Y:S02]  /*0be0*/  LDG.E R7, desc[UR4][R6.64] ;  /* 0x0000000406077981 */ /* 0x001e24000c1e1900 */
[----:B0-----:R-:W-:-:S06]  /*0bf0*/  IMAD.WIDE R16, R7, 0x4, R4 ;  /* 0x0000000407107825 */ /* 0x001fcc00078e0204 */
[----:B------:R-:W3:Y:S01]  /*0c00*/  LDG.E R16, desc[UR4][R16.64] ;  /* 0x0000000410107981 */ /* 0x000ee2000c1e1900 */
[----:B------:R-:W-:Y:S01]  /*0c10*/  BSSY.RECONVERGENT B0, `(.L_x_35) ;  /* 0x000000a000007945 */ /* 0x000fe20003800200 */
[----:B--2---:R-:W-:-:S04]  /*0c20*/  IMAD.WIDE R18, R7, 0x4, R14 ;  /* 0x0000000407127825 */ /* 0x004fc800078e020e */
[----:B------:R-:W-:Y:S01]  /*0c30*/  IMAD.MOV.U32 R21, RZ, RZ, 0x1 ;  /* 0x00000001ff157424 */ /* 0x000fe200078e00ff */
[----:B---3--:R-:W-:-:S04]  /*0c40*/  LEA R2, R16, R23, 0x1 ;  /* 0x0000001710027211 */ /* 0x008fc800078e08ff */
[----:B------:R-:W-:-:S13]  /*0c50*/  ISETP.GE.AND P0, PT, R2, RZ, PT ;  /* 0x000000ff0200720c */ /* 0x000fda0003f06270 */
[----:B------:R-:W-:Y:S05]  /*0c60*/  @!P0 BRA `(.L_x_36) ;  /* 0x0000000000108947 */ /* 0x000fea0003800000 */
[----:B------:R-:W-:Y:S02]  /*0c70*/  ISETP.NE.AND P0, PT, R2, RZ, PT ;  /* 0x000000ff0200720c */ /* 0x000fe40003f05270 */
[----:B------:R-:W-:-:S11]  /*0c80*/  MOV R21, RZ ;  /* 0x000000ff00157202 */ /* 0x000fd60000000f00 */
[----:B------:R-:W-:Y:S05]  /*0c90*/  @P0 BRA `(.L_x_36) ;  /* 0x0000000000040947 */ /* 0x000fea0003800000 */
[----:B------:R0:W5:Y:S02]  /*0ca0*/  LDG.E R21, desc[UR4][R10.64] ;  /* 0x000000040a157981 */ /* 0x000164000c1e1900 */
.L_x_36:
[----:B------:R-:W-:Y:S05]  /*0cb0*/  BSYNC.RECONVERGENT B0 ;  /* 0x0000000000007941 */ /* 0x000fea0003800200 */
.L_x_35:
[----:B-----5:R3:W-:Y:S04]  /*0cc0*/  STG.E desc[UR4][R18.64], R21 ;  /* 0x0000001512007986 */ /* 0x0207e8000c101904 */
[----:B------:R-:W2:Y:S01]  /*0cd0*/  LDG.E R7, desc[UR4][R8.64] ;  /* 0x0000000408077981 */ /* 0x000ea2000c1e1900 */
[----:B------:R-:W-:-:S04]  /*0ce0*/  IADD3 R0, PT, PT, R0, 0x1, RZ ;  /* 0x0000000100007810 */ /* 0x000fc80007ffe0ff */
[----:B--2---:R-:W-:-:S13]  /*0cf0*/  ISETP.GE.AND P0, PT, R0, R7, PT ;  /* 0x000000070000720c */ /* 0x004fda0003f06270 */
[----:B---3--:R-:W-:Y:S05]  /*0d00*/  @!P0 BRA `(.L_x_37) ;  /* 0xfffffffc00ac8947 */ /* 0x008fea000383ffff */
[----:B------:R-:W-:Y:S05]  /*0d10*/  EXIT ;  /* 0x000000000000794d */ /* 0x000fea0003800000 */
.L_x_38:
        /* <DEDUP_REMOVED lines=14> */
.L_x_42:


//--------------------- .nv.shared.reserved.0     --------------------------
	.section	.nv.shared.reserved.0,"aw",@nobits
	.weak		__nv_reservedSMEM_offset_0_alias
	.size		__nv_reservedSMEM_offset_0_alias, 0, 64
	.other		__nv_reservedSMEM_offset_0_alias,@"STO_CUDA_RESERVED_SHARED STV_DEFAULT"
__nv_reservedSMEM_offset_0_alias:
	.zero		0
	.zero		64


//--------------------- .nv.constant0._Z6APP_GBPiS_S_S_S_iii --------------------------
	.section	.nv.constant0._Z6APP_GBPiS_S_S_S_iii,"a",@progbits
	.sectionflags	@""
	.align	4
.nv.constant0._Z6APP_GBPiS_S_S_S_iii:
	.zero		948


//--------------------- .nv.constant0._Z11CheckPassGBPiS_iiS_ --------------------------
	.section	.nv.constant0._Z11CheckPassGBPiS_iiS_,"a",@progbits
	.sectionflags	@""
	.align	4
.nv.constant0._Z11CheckPassGBPiS_iiS_:
	.zero		928


//--------------------- .nv.constant0._Z15DataPassGBIter0PiS_S_S_S_ii --------------------------
	.section	.nv.constant0._Z15DataPassGBIter0PiS_S_S_S_ii,"a",@progbits
	.sectionflags	@""
	.align	4
.nv.constant0._Z15DataPassGBIter0PiS_S_S_S_ii:
	.zero		944


//--------------------- .nv.constant0._Z10DataPassGBPiS_S_S_S_S_ii --------------------------
	.section	.nv.constant0._Z10DataPassGBPiS_S_S_S_S_ii,"a",@progbits
	.sectionflags	@""
	.align	4
.nv.constant0._Z10DataPassGBPiS_S_S_S_S_ii:
	.zero		952


//--------------------- SYMBOLS --------------------------

	.type		.nv.reservedSmem.offset0,@object
	.size		.nv.reservedSmem.offset0,0x4
